def attn_fwd(
    Q,
    K,
    V,
    Out,
    Lse,
    sm_scale,
    stride_qz,
    stride_qh,
    stride_qm,
    stride_qk,
    stride_kz,
    stride_kh,
    stride_kn,
    stride_kk,
    stride_vz,
    stride_vh,
    stride_vn,
    stride_vk,
    stride_oz,
    stride_oh,
    stride_om,
    stride_ok,
    seqlen_q,
    seqlen_k,
    BLOCK_M: tl.constexpr,
    BLOCK_N: tl.constexpr,
    HEAD_DIM: tl.constexpr,
    CAUSAL: tl.constexpr,
):
    start_m = tl.program_id(0)
    off_hz = tl.program_id(1)
    q_off = off_hz * stride_qh
    k_off = off_hz * stride_kh
    v_off = off_hz * stride_vh
    offs_m = start_m * BLOCK_M + tl.arange(0, BLOCK_M)
    offs_d = tl.arange(0, HEAD_DIM)
    offs_n = tl.arange(0, BLOCK_N)
    q_ptrs = Q + q_off + offs_m[:, None] * stride_qm + offs_d[None, :] * stride_qk
    k_ptrs = K + k_off + offs_d[:, None] * stride_kk + offs_n[None, :] * stride_kn
    v_ptrs = V + v_off + offs_n[:, None] * stride_vn + offs_d[None, :] * stride_vk
    m_i = tl.full([BLOCK_M], float("-inf"), dtype=tl.float32)
    l_i = tl.zeros([BLOCK_M], dtype=tl.float32) + 1.0
    acc = tl.zeros([BLOCK_M, HEAD_DIM], dtype=tl.float32)
    q = tl.load(q_ptrs)
    acc, l_i, m_i = _attn_fwd_inner(
        acc,
        l_i,
        m_i,
        q,
        k_ptrs,
        v_ptrs,
        sm_scale,
        stride_kn,
        stride_vn,
        start_m,
        seqlen_k,
        BLOCK_M,
        BLOCK_N,
        HEAD_DIM,
        CAUSAL,
    )
    acc = acc / l_i[:, None]
    lse = m_i + tl.math.log2(l_i) / 1.4426950408889634
    o_ptrs = (
        Out
        + off_hz * stride_oh
        + offs_m[:, None] * stride_om
        + offs_d[None, :] * stride_ok
    )
    tl.store(o_ptrs, acc.to(Out.dtype.element_ty))
    tl.store(Lse + off_hz * seqlen_q + offs_m, lse)

# config = {"BLOCK_M": 256, "BLOCK_N": 16, "HEAD_DIM": 128, "arch": "sm_80", "causal": false, "dtype": "fp16", "num_stages": 4, "num_warps": 16}
# arch = sm_80


// ===== COMPILED SASS (sm_80) =====

	.target	sm_80

	.elftype	@"ET_EXEC"


//--------------------- .note.nv.tkinfo           --------------------------
	.section	.note.nv.tkinfo,"",@"SHT_NOTE"
	.sectionflags	@"SHF_NOTE_NV_TKINFO"
	.tkinfo
        /*0018*/ 	.word	0x00000002
        /*0030*/ 	.string	""
        /*0030*/ 	.string	"ptxas"
        /*0030*/ 	.string	"Cuda compilation tools, release 13.0, V13.0.88"
        /*0030*/ 	.string	"Build cuda_13.0.r13.0/compiler.36424714_0"
        /*0030*/ 	.string	"-v  -suppress-debug-info  -lineinfo  -arch sm_80 "



//--------------------- .note.nv.cuinfo           --------------------------
	.section	.note.nv.cuinfo,"",@"SHT_NOTE"
	.sectionflags	@"SHF_NOTE_NV_CUINFO"
        /*0018*/ 	.short	0x0002
        /*001a*/ 	.short	0x0050
        /*001c*/ 	.short	0x0082
	.zero		2


//--------------------- .nv.info                  --------------------------
	.section	.nv.info,"",@"SHT_CUDA_INFO"
	.align	4


	//----- nvinfo : EIATTR_REGCOUNT
	.align		4
        /*0000*/ 	.byte	0x04, 0x2f
        /*0002*/ 	.short	(.L_2 - .L_1)
	.align		4
.L_1:
        /*0004*/ 	.word	index@(attn_fwd)
        /*0008*/ 	.word	0x00000080


	//----- nvinfo : EIATTR_FRAME_SIZE
	.align		4
.L_2:
        /*000c*/ 	.byte	0x04, 0x11
        /*000e*/ 	.short	(.L_4 - .L_3)
	.align		4
.L_3:
        /*0010*/ 	.word	index@(attn_fwd)
        /*0014*/ 	.word	0x00000000


	//----- nvinfo : EIATTR_MIN_STACK_SIZE
	.align		4
.L_4:
        /*0018*/ 	.byte	0x04, 0x12
        /*001a*/ 	.short	(.L_6 - .L_5)
	.align		4
.L_5:
        /*001c*/ 	.word	index@(attn_fwd)
        /*0020*/ 	.word	0x00000000
.L_6:


//--------------------- .nv.info.attn_fwd         --------------------------
	.section	.nv.info.attn_fwd,"",@"SHT_CUDA_INFO"
	.sectionflags	@""
	.align	4


	//----- nvinfo : EIATTR_CUDA_API_VERSION
	.align		4
        /*0000*/ 	.byte	0x04, 0x37
        /*0002*/ 	.short	(.L_8 - .L_7)
.L_7:
        /*0004*/ 	.word	0x00000082


	//----- nvinfo : EIATTR_SW2861232_WAR
	.align		4
.L_8:
        /*0008*/ 	.byte	0x01, 0x35
	.zero		2


	//----- nvinfo : EIATTR_PARAM_CBANK
	.align		4
        /*000c*/ 	.byte	0x04, 0x0a
        /*000e*/ 	.short	(.L_10 - .L_9)
	.align		4
.L_9:
        /*0010*/ 	.word	index@(.nv.constant0.attn_fwd)
        /*0014*/ 	.short	0x0160
        /*0016*/ 	.short	0x0088


	//----- nvinfo : EIATTR_CBANK_PARAM_SIZE
	.align		4
.L_10:
        /*0018*/ 	.byte	0x03, 0x19
        /*001a*/ 	.short	0x0088


	//----- nvinfo : EIATTR_KPARAM_INFO
	.align		4
        /*001c*/ 	.byte	0x04, 0x17
        /*001e*/ 	.short	(.L_12 - .L_11)
.L_11:
        /*0020*/ 	.word	0x00000000
        /*0024*/ 	.short	0x0019
        /*0026*/ 	.short	0x0080
        /*0028*/ 	.byte	0x00, 0xf4, 0x21, 0x00


	//----- nvinfo : EIATTR_KPARAM_INFO
	.align		4
.L_12:
        /*002c*/ 	.byte	0x04, 0x17
        /*002e*/ 	.short	(.L_14 - .L_13)
.L_13:
        /*0030*/ 	.word	0x00000000
        /*0034*/ 	.short	0x0018
        /*0036*/ 	.short	0x0078
        /*0038*/ 	.byte	0x00, 0xf4, 0x21, 0x00


	//----- nvinfo : EIATTR_KPARAM_INFO
	.align		4
.L_14:
        /*003c*/ 	.byte	0x04, 0x17
        /*003e*/ 	.short	(.L_16 - .L_15)
.L_15:
        /*0040*/ 	.word	0x00000000
        /*0044*/ 	.short	0x0017
        /*0046*/ 	.short	0x0070
        /*0048*/ 	.byte	0x00, 0xf0, 0x11, 0x00


	//----- nvinfo : EIATTR_KPARAM_INFO
	.align		4
.L_16:
        /*004c*/ 	.byte	0x04, 0x17
        /*004e*/ 	.short	(.L_18 - .L_17)
.L_17:
        /*0050*/ 	.word	0x00000000
        /*0054*/ 	.short	0x0016
        /*0056*/ 	.short	0x006c
        /*0058*/ 	.byte	0x00, 0xf0, 0x11, 0x00


	//----- nvinfo : EIATTR_KPARAM_INFO
	.align		4
.L_18:
        /*005c*/ 	.byte	0x04, 0x17
        /*005e*/ 	.short	(.L_20 - .L_19)
.L_19:
        /*0060*/ 	.word	0x00000000
        /*0064*/ 	.short	0x0015
        /*0066*/ 	.short	0x0068
        /*0068*/ 	.byte	0x00, 0xf0, 0x11, 0x00


	//----- nvinfo : EIATTR_KPARAM_INFO
	.align		4
.L_20:
        /*006c*/ 	.byte	0x04, 0x17
        /*006e*/ 	.short	(.L_22 - .L_21)
.L_21:
        /*0070*/ 	.word	0x00000000
        /*0074*/ 	.short	0x0014
        /*0076*/ 	.short	0x0064
        /*0078*/ 	.byte	0x00, 0xf0, 0x11, 0x00


	//----- nvinfo : EIATTR_KPARAM_INFO
	.align		4
.L_22:
        /*007c*/ 	.byte	0x04, 0x17
        /*007e*/ 	.short	(.L_24 - .L_23)
.L_23:
        /*0080*/ 	.word	0x00000000
        /*0084*/ 	.short	0x0013
        /*0086*/ 	.short	0x0060
        /*0088*/ 	.byte	0x00, 0xf0, 0x11, 0x00


	//----- nvinfo : EIATTR_KPARAM_INFO
	.align		4
.L_24:
        /*008c*/ 	.byte	0x04, 0x17
        /*008e*/ 	.short	(.L_26 - .L_25)
.L_25:
        /*0090*/ 	.word	0x00000000
        /*0094*/ 	.short	0x0012
        /*0096*/ 	.short	0x005c
        /*0098*/ 	.byte	0x00, 0xf0, 0x11, 0x00


	//----- nvinfo : EIATTR_KPARAM_INFO
	.align		4
.L_26:
        /*009c*/ 	.byte	0x04, 0x17
        /*009e*/ 	.short	(.L_28 - .L_27)
.L_27:
        /*00a0*/ 	.word	0x00000000
        /*00a4*/ 	.short	0x0011
        /*00a6*/ 	.short	0x0058
        /*00a8*/ 	.byte	0x00, 0xf0, 0x11, 0x00


	//----- nvinfo : EIATTR_KPARAM_INFO
	.align		4
.L_28:
        /*00ac*/ 	.byte	0x04, 0x17
        /*00ae*/ 	.short	(.L_30 - .L_29)
.L_29:
        /*00b0*/ 	.word	0x00000000
        /*00b4*/ 	.short	0x0010
        /*00b6*/ 	.short	0x0054
        /*00b8*/ 	.byte	0x00, 0xf0, 0x11, 0x00


	//----- nvinfo : EIATTR_KPARAM_INFO
	.align		4
.L_30:
        /*00bc*/ 	.byte	0x04, 0x17
        /*00be*/ 	.short	(.L_32 - .L_31)
.L_31:
        /*00c0*/ 	.word	0x00000000
        /*00c4*/ 	.short	0x000f
        /*00c6*/ 	.short	0x0050
        /*00c8*/ 	.byte	0x00, 0xf0, 0x11, 0x00


	//----- nvinfo : EIATTR_KPARAM_INFO
	.align		4
.L_32:
        /*00cc*/ 	.byte	0x04, 0x17
        /*00ce*/ 	.short	(.L_34 - .L_33)
.L_33:
        /*00d0*/ 	.word	0x00000000
        /*00d4*/ 	.short	0x000e
        /*00d6*/ 	.short	0x004c
        /*00d8*/ 	.byte	0x00, 0xf0, 0x11, 0x00


	//----- nvinfo : EIATTR_KPARAM_INFO
	.align		4
.L_34:
        /*00dc*/ 	.byte	0x04, 0x17
        /*00de*/ 	.short	(.L_36 - .L_35)
.L_35:
        /*00e0*/ 	.word	0x00000000
        /*00e4*/ 	.short	0x000d
        /*00e6*/ 	.short	0x0048
        /*00e8*/ 	.byte	0x00, 0xf0, 0x11, 0x00


	//----- nvinfo : EIATTR_KPARAM_INFO
	.align		4
.L_36:
        /*00ec*/ 	.byte	0x04, 0x17
        /*00ee*/ 	.short	(.L_38 - .L_37)
.L_37:
        /*00f0*/ 	.word	0x00000000
        /*00f4*/ 	.short	0x000c
        /*00f6*/ 	.short	0x0044
        /*00f8*/ 	.byte	0x00, 0xf0, 0x11, 0x00


	//----- nvinfo : EIATTR_KPARAM_INFO
	.align		4
.L_38:
        /*00fc*/ 	.byte	0x04, 0x17
        /*00fe*/ 	.short	(.L_40 - .L_39)
.L_39:
        /*0100*/ 	.word	0x00000000
        /*0104*/ 	.short	0x000b
        /*0106*/ 	.short	0x0040
        /*0108*/ 	.byte	0x00, 0xf0, 0x11, 0x00


	//----- nvinfo : EIATTR_KPARAM_INFO
	.align		4
.L_40:
        /*010c*/ 	.byte	0x04, 0x17
        /*010e*/ 	.short	(.L_42 - .L_41)
.L_41:
        /*0110*/ 	.word	0x00000000
        /*0114*/ 	.short	0x000a
        /*0116*/ 	.short	0x003c
        /*0118*/ 	.byte	0x00, 0xf0, 0x11, 0x00


	//----- nvinfo : EIATTR_KPARAM_INFO
	.align		4
.L_42:
        /*011c*/ 	.byte	0x04, 0x17
        /*011e*/ 	.short	(.L_44 - .L_43)
.L_43:
        /*0120*/ 	.word	0x00000000
        /*0124*/ 	.short	0x0009
        /*0126*/ 	.short	0x0038
        /*0128*/ 	.byte	0x00, 0xf0, 0x11, 0x00


	//----- nvinfo : EIATTR_KPARAM_INFO
	.align		4
.L_44:
        /*012c*/ 	.byte	0x04, 0x17
        /*012e*/ 	.short	(.L_46 - .L_45)
.L_45:
        /*0130*/ 	.word	0x00000000
        /*0134*/ 	.short	0x0008
        /*0136*/ 	.short	0x0034
        /*0138*/ 	.byte	0x00, 0xf0, 0x11, 0x00


	//----- nvinfo : EIATTR_KPARAM_INFO
	.align		4
.L_46:
        /*013c*/ 	.byte	0x04, 0x17
        /*013e*/ 	.short	(.L_48 - .L_47)
.L_47:
        /*0140*/ 	.word	0x00000000
        /*0144*/ 	.short	0x0007
        /*0146*/ 	.short	0x0030
        /*0148*/ 	.byte	0x00, 0xf0, 0x11, 0x00


	//----- nvinfo : EIATTR_KPARAM_INFO
	.align		4
.L_48:
        /*014c*/ 	.byte	0x04, 0x17
        /*014e*/ 	.short	(.L_50 - .L_49)
.L_49:
        /*0150*/ 	.word	0x00000000
        /*0154*/ 	.short	0x0006
        /*0156*/ 	.short	0x002c
        /*0158*/ 	.byte	0x00, 0xf0, 0x11, 0x00


	//----- nvinfo : EIATTR_KPARAM_INFO
	.align		4
.L_50:
        /*015c*/ 	.byte	0x04, 0x17
        /*015e*/ 	.short	(.L_52 - .L_51)
.L_51:
        /*0160*/ 	.word	0x00000000
        /*0164*/ 	.short	0x0005
        /*0166*/ 	.short	0x0028
        /*0168*/ 	.byte	0x00, 0xf0, 0x11, 0x00


	//----- nvinfo : EIATTR_KPARAM_INFO
	.align		4
.L_52:
        /*016c*/ 	.byte	0x04, 0x17
        /*016e*/ 	.short	(.L_54 - .L_53)
.L_53:
        /*0170*/ 	.word	0x00000000
        /*0174*/ 	.short	0x0004
        /*0176*/ 	.short	0x0020
        /*0178*/ 	.byte	0x00, 0xf4, 0x21, 0x00


	//----- nvinfo : EIATTR_KPARAM_INFO
	.align		4
.L_54:
        /*017c*/ 	.byte	0x04, 0x17
        /*017e*/ 	.short	(.L_56 - .L_55)
.L_55:
        /*0180*/ 	.word	0x00000000
        /*0184*/ 	.short	0x0003
        /*0186*/ 	.short	0x0018
        /*0188*/ 	.byte	0x00, 0xf4, 0x21, 0x00


	//----- nvinfo : EIATTR_KPARAM_INFO
	.align		4
.L_56:
        /*018c*/ 	.byte	0x04, 0x17
        /*018e*/ 	.short	(.L_58 - .L_57)
.L_57:
        /*0190*/ 	.word	0x00000000
        /*0194*/ 	.short	0x0002
        /*0196*/ 	.short	0x0010
        /*0198*/ 	.byte	0x00, 0xf4, 0x21, 0x00


	//----- nvinfo : EIATTR_KPARAM_INFO
	.align		4
.L_58:
        /*019c*/ 	.byte	0x04, 0x17
        /*019e*/ 	.short	(.L_60 - .L_59)
.L_59:
        /*01a0*/ 	.word	0x00000000
        /*01a4*/ 	.short	0x0001
        /*01a6*/ 	.short	0x0008
        /*01a8*/ 	.byte	0x00, 0xf4, 0x21, 0x00


	//----- nvinfo : EIATTR_KPARAM_INFO
	.align		4
.L_60:
        /*01ac*/ 	.byte	0x04, 0x17
        /*01ae*/ 	.short	(.L_62 - .L_61)
.L_61:
        /*01b0*/ 	.word	0x00000000
        /*01b4*/ 	.short	0x0000
        /*01b6*/ 	.short	0x0000
        /*01b8*/ 	.byte	0x00, 0xf4, 0x21, 0x00


	//----- nvinfo : EIATTR_MAXREG_COUNT
	.align		4
.L_62:
        /*01bc*/ 	.byte	0x03, 0x1b
        /*01be*/ 	.short	0x0080


	//----- nvinfo : EIATTR_NUM_BARRIERS
	.align		4
        /*01c0*/ 	.byte	0x02, 0x4c
        /*01c2*/ 	.byte	0x01
	.zero		1


	//----- nvinfo : EIATTR_MERCURY_ISA_VERSION
	.align		4
        /*01c4*/ 	.byte	0x03, 0x5f
        /*01c6*/ 	.short	0x0000


	//----- nvinfo : EIATTR_COOP_GROUP_MASK_REGIDS
	.align		4
        /*01c8*/ 	.byte	0x04, 0x29
        /*01ca*/ 	.short	(.L_64 - .L_63)


	//   ....[0]....
.L_63:
        /*01cc*/ 	.word	0xffffffff


	//   ....[1]....
        /*01d0*/ 	.word	0xffffffff


	//   ....[2]....
        /*01d4*/ 	.word	0xffffffff


	//   ....[3]....
        /*01d8*/ 	.word	0xffffffff


	//   ....[4]....
        /*01dc*/ 	.word	0xffffffff


	//   ....[5]....
        /*01e0*/ 	.word	0xffffffff


	//   ....[6]....
        /*01e4*/ 	.word	0xffffffff


	//   ....[7]....
        /*01e8*/ 	.word	0xffffffff


	//----- nvinfo : EIATTR_COOP_GROUP_INSTR_OFFSETS
	.align		4
.L_64:
        /*01ec*/ 	.byte	0x04, 0x28
        /*01ee*/ 	.short	(.L_66 - .L_65)


	//   ....[0]....
.L_65:
        /*01f0*/ 	.word	0x00002440


	//   ....[1]....
        /*01f4*/ 	.word	0x00002460


	//   ....[2]....
        /*01f8*/ 	.word	0x00002480


	//   ....[3]....
        /*01fc*/ 	.word	0x000024a0


	//   ....[4]....
        /*0200*/ 	.word	0x00002b50


	//   ....[5]....
        /*0204*/ 	.word	0x00002b60


	//   ....[6]....
        /*0208*/ 	.word	0x00002cd0


	//   ....[7]....
        /*020c*/ 	.word	0x00002cf0


	//----- nvinfo : EIATTR_EXIT_INSTR_OFFSETS
	.align		4
.L_66:
        /*0210*/ 	.byte	0x04, 0x1c
        /*0212*/ 	.short	(.L_68 - .L_67)


	//   ....[0]....
.L_67:
        /*0214*/ 	.word	0x00005780


	//   ....[1]....
        /*0218*/ 	.word	0x00005820


	//----- nvinfo : EIATTR_REQNTID
	.align		4
.L_68:
        /*021c*/ 	.byte	0x04, 0x10
        /*021e*/ 	.short	(.L_70 - .L_69)
.L_69:
        /*0220*/ 	.word	0x00000200
        /*0224*/ 	.word	0x00000001
        /*0228*/ 	.word	0x00000001
.L_70:


//--------------------- .nv.callgraph             --------------------------
	.section	.nv.callgraph,"",@"SHT_CUDA_CALLGRAPH"
	.align	4
	.sectionentsize	8
	.align		4
        /*0000*/ 	.word	0x00000000
	.align		4
        /*0004*/ 	.word	0xffffffff
	.align		4
        /*0008*/ 	.word	0x00000000
	.align		4
        /*000c*/ 	.word	0xfffffffe
	.align		4
        /*0010*/ 	.word	0x00000000
	.align		4
        /*0014*/ 	.word	0xfffffffd
	.align		4
        /*0018*/ 	.word	0x00000000
	.align		4
        /*001c*/ 	.word	0xfffffffc


//--------------------- .nv.rel.action            --------------------------
	.section	.nv.rel.action,"",@"SHT_CUDA_RELOCINFO"
	.align	8
	.sectionentsize	8
        /*0000*/ 	.byte	0x73, 0x00, 0x00, 0x00, 0x00, 0x00, 0x00, 0x00, 0x00, 0x00, 0x00, 0x11, 0x25, 0x00, 0x05, 0x36


//--------------------- .nv.constant4             --------------------------
	.section	.nv.constant4,"a",@progbits
	.align	8
	.align		8
.nv.constant4:
        /*0000*/ 	.dword	_$_str


//--------------------- .nv.constant0.attn_fwd    --------------------------
	.section	.nv.constant0.attn_fwd,"a",@progbits
	.sectionflags	@""
	.align	4
.nv.constant0.attn_fwd:
	.zero		488


//--------------------- .text.attn_fwd            --------------------------
	.section	.text.attn_fwd,"ax",@progbits
	.sectioninfo	@"SHI_REGISTERS=128"
	.align	128
        .global         attn_fwd
        .type           attn_fwd,@function
        .size           attn_fwd,(.L_x_3 - attn_fwd)
        .other          attn_fwd,@"STO_CUDA_ENTRY STV_DEFAULT"
attn_fwd:
.text.attn_fwd:
[----:B------:R-:W-:Y:S02]  /*0000*/  IMAD.MOV.U32 R1, RZ, RZ, c[0x0][0x28] ;  /* 0x00000a00ff017624 */ /* 0x000fe400078e00ff */
[----:B------:R-:W0:Y:S01]  /*0010*/  S2R R0, SR_TID.X ;  /* 0x0000000000007919 */ /* 0x000e220000002100 */
[----:B------:R-:W-:Y:S01]  /*0020*/  MOV R21, c[0x0][0x198] ;  /* 0x0000660000157a02 */ /* 0x000fe20000000f00 */
[----:B------:R-:W-:Y:S02]  /*0030*/  ULDC.64 UR4, c[0x0][0x118] ;  /* 0x0000460000047ab9 */ /* 0x000fe40000000a00 */
[----:B------:R-:W1:Y:S04]  /*0040*/  S2R R102, SR_CTAID.X ;  /* 0x0000000000667919 */ /* 0x000e680000002500 */
[----:B------:R-:W2:Y:S01]  /*0050*/  S2R R2, SR_CTAID.Y ;  /* 0x0000000000027919 */ /* 0x000ea20000002600 */
[----:B0-----:R-:W-:Y:S02]  /*0060*/  LOP3.LUT R3, R0, 0xff, RZ, 0xc0, !PT ;  /* 0x000000ff00037812 */ /* 0x001fe400078ec0ff */
[----:B------:R-:W-:-:S03]  /*0070*/  SHF.R.U32.HI R101, RZ, 0x8, R0 ;  /* 0x00000008ff657819 */ /* 0x000fc60000011600 */
[----:B-1----:R-:W-:Y:S01]  /*0080*/  IMAD R102, R102, 0x100, R3 ;  /* 0x0000010066667824 */ /* 0x002fe200078e0203 */
[----:B------:R-:W-:Y:S01]  /*0090*/  SGXT.U32 R101, R101, 0x1 ;  /* 0x000000016565781a */ /* 0x000fe20000000000 */
[----:B--2---:R-:W-:Y:S02]  /*00a0*/  IMAD R4, R2, c[0x0][0x190], RZ ;  /* 0x0000640002047a24 */ /* 0x004fe400078e02ff */
[----:B------:R-:W-:Y:S02]  /*00b0*/  IMAD R5, R102, c[0x0][0x194], RZ ;  /* 0x0000650066057a24 */ /* 0x000fe400078e02ff */
[----:B------:R-:W-:Y:S02]  /*00c0*/  IMAD.SHL.U32 R18, R4, 0x2, RZ ;  /* 0x0000000204127824 */ /* 0x000fe400078e00ff */
[----:B------:R-:W-:Y:S02]  /*00d0*/  IMAD.SHL.U32 R7, R5, 0x2, RZ ;  /* 0x0000000205077824 */ /* 0x000fe400078e00ff */
[----:B------:R-:W-:-:S02]  /*00e0*/  IMAD R9, R101, c[0x0][0x198], RZ ;  /* 0x0000660065097a24 */ /* 0x000fc400078e02ff */
[----:B------:R-:W-:Y:S01]  /*00f0*/  IMAD.HI R16, R4, 0x2, RZ ;  /* 0x0000000204107827 */ /* 0x000fe200078e02ff */
[----:B------:R-:W-:Y:S02]  /*0100*/  IADD3 R18, P0, P1, R7, c[0x0][0x160], R18 ;  /* 0x0000580007127a10 */ /* 0x000fe4000791e012 */
[----:B------:R-:W-:Y:S01]  /*0110*/  LEA R7, R21, R9, 0x1 ;  /* 0x0000000915077211 */ /* 0x000fe200078e08ff */
[----:B------:R-:W-:-:S04]  /*0120*/  IMAD.HI R5, R5, 0x2, RZ ;  /* 0x0000000205057827 */ /* 0x000fc800078e02ff */
[----:B------:R-:W-:Y:S01]  /*0130*/  IMAD R11, R21, 0x2, R7 ;  /* 0x00000002150b7824 */ /* 0x000fe200078e0207 */
[----:B------:R-:W-:Y:S02]  /*0140*/  IADD3.X R16, R5, c[0x0][0x164], R16, P0, P1 ;  /* 0x0000590005107a10 */ /* 0x000fe400007e2410 */
[-C--:B------:R-:W-:Y:S01]  /*0150*/  LEA R4, P0, R9, R18.reuse, 0x1 ;  /* 0x0000001209047211 */ /* 0x080fe200078008ff */
[----:B------:R-:W-:Y:S01]  /*0160*/  IMAD R13, R21, 0x2, R11 ;  /* 0x00000002150d7824 */ /* 0x000fe200078e020b */
[----:B------:R-:W-:Y:S02]  /*0170*/  LEA R6, P1, R7, R18, 0x1 ;  /* 0x0000001207067211 */ /* 0x000fe400078208ff */
[-C--:B------:R-:W-:Y:S02]  /*0180*/  LEA.HI.X.SX32 R5, R9, R16.reuse, 0x1, P0 ;  /* 0x0000001009057211 */ /* 0x080fe400000f0eff */
[----:B------:R-:W-:Y:S02]  /*0190*/  LEA R15, R21, R13, 0x1 ;  /* 0x0000000d150f7211 */ /* 0x000fe400078e08ff */
[----:B------:R-:W-:Y:S01]  /*01a0*/  LEA.HI.X.SX32 R7, R7, R16, 0x1, P1 ;  /* 0x0000001007077211 */ /* 0x000fe200008f0eff */
[----:B------:R0:W2:Y:S01]  /*01b0*/  LDG.E.U16 R17, [R4.64] ;  /* 0x0000000404117981 */ /* 0x0000a2000c1e1500 */
[----:B------:R-:W-:Y:S01]  /*01c0*/  LEA R8, P0, R11, R18, 0x1 ;  /* 0x000000120b087211 */ /* 0x000fe200078008ff */
[----:B------:R-:W-:-:S02]  /*01d0*/  IMAD R23, R21, 0x2, R15 ;  /* 0x0000000215177824 */ /* 0x000fc400078e020f */
[----:B------:R1:W3:Y:S02]  /*01e0*/  LDG.E.U16 R19, [R6.64] ;  /* 0x0000000406137981 */ /* 0x0002e4000c1e1500 */
[----:B0-----:R-:W-:Y:S01]  /*01f0*/  IMAD R5, R21, 0x2, R23 ;  /* 0x0000000215057824 */ /* 0x001fe200078e0217 */
[----:B------:R-:W-:Y:S02]  /*0200*/  LEA.HI.X.SX32 R9, R11, R16, 0x1, P0 ;  /* 0x000000100b097211 */ /* 0x000fe400000f0eff */
[-C--:B------:R-:W-:Y:S02]  /*0210*/  LEA R10, P0, R13, R18.reuse, 0x1 ;  /* 0x000000120d0a7211 */ /* 0x080fe400078008ff */
[----:B-1----:R-:W-:Y:S01]  /*0220*/  LEA R7, R21, R5, 0x1 ;  /* 0x0000000515077211 */ /* 0x002fe200078e08ff */
[----:B------:R0:W4:Y:S01]  /*0230*/  LDG.E.U16 R20, [R8.64] ;  /* 0x0000000408147981 */ /* 0x000122000c1e1500 */
[----:B------:R-:W-:Y:S02]  /*0240*/  LEA R12, P1, R15, R18, 0x1 ;  /* 0x000000120f0c7211 */ /* 0x000fe400078208ff */
[----:B------:R-:W-:Y:S01]  /*0250*/  LEA.HI.X.SX32 R11, R13, R16, 0x1, P0 ;  /* 0x000000100d0b7211 */ /* 0x000fe200000f0eff */
[----:B------:R-:W-:Y:S01]  /*0260*/  IMAD R27, R21, 0x2, R7 ;  /* 0x00000002151b7824 */ /* 0x000fe200078e0207 */
[----:B------:R-:W-:-:S02]  /*0270*/  LEA R14, P0, R23, R18, 0x1 ;  /* 0x00000012170e7211 */ /* 0x000fc400078008ff */
[-C--:B------:R-:W-:Y:S01]  /*0280*/  LEA.HI.X.SX32 R13, R15, R16.reuse, 0x1, P1 ;  /* 0x000000100f0d7211 */ /* 0x080fe200008f0eff */
[----:B------:R-:W-:Y:S01]  /*0290*/  IMAD R29, R21, 0x2, R27 ;  /* 0x00000002151d7824 */ /* 0x000fe200078e021b */
[----:B------:R-:W-:Y:S01]  /*02a0*/  LEA.HI.X.SX32 R15, R23, R16, 0x1, P0 ;  /* 0x00000010170f7211 */ /* 0x000fe200000f0eff */
[----:B------:R1:W5:Y:S01]  /*02b0*/  LDG.E.U16 R22, [R10.64] ;  /* 0x000000040a167981 */ /* 0x000362000c1e1500 */
[----:B------:R-:W-:-:S03]  /*02c0*/  LEA R4, P0, R5, R18, 0x1 ;  /* 0x0000001205047211 */ /* 0x000fc600078008ff */
[----:B------:R0:W2:Y:S01]  /*02d0*/  LDG.E.U16 R23, [R12.64] ;  /* 0x000000040c177981 */ /* 0x0000a2000c1e1500 */
[----:B------:R-:W-:Y:S02]  /*02e0*/  LEA.HI.X.SX32 R5, R5, R16, 0x1, P0 ;  /* 0x0000001005057211 */ /* 0x000fe400000f0eff */
[----:B------:R-:W-:Y:S01]  /*02f0*/  LEA R6, P0, R7, R18, 0x1 ;  /* 0x0000001207067211 */ /* 0x000fe200078008ff */
[----:B------:R1:W2:Y:S01]  /*0300*/  LDG.E.U16 R24, [R14.64] ;  /* 0x000000040e187981 */ /* 0x0002a2000c1e1500 */
[----:B0-----:R-:W-:-:S03]  /*0310*/  LEA R13, R21, R29, 0x1 ;  /* 0x0000001d150d7211 */ /* 0x001fc600078e08ff */
[----:B------:R0:W2:Y:S01]  /*0320*/  LDG.E.U16 R25, [R4.64] ;  /* 0x0000000404197981 */ /* 0x0000a2000c1e1500 */
[----:B------:R-:W-:Y:S01]  /*0330*/  LEA.HI.X.SX32 R7, R7, R16, 0x1, P0 ;  /* 0x0000001007077211 */ /* 0x000fe200000f0eff */
[----:B-1----:R-:W-:Y:S01]  /*0340*/  IMAD R15, R21, 0x2, R13 ;  /* 0x00000002150f7824 */ /* 0x002fe200078e020d */
[----:B------:R-:W-:-:S03]  /*0350*/  LEA R10, P0, R29, R18, 0x1 ;  /* 0x000000121d0a7211 */ /* 0x000fc600078008ff */
[----:B------:R1:W2:Y:S01]  /*0360*/  LDG.E.U16 R26, [R6.64] ;  /* 0x00000004061a7981 */ /* 0x0002a2000c1e1500 */
[----:B------:R-:W-:Y:S01]  /*0370*/  LEA R8, P1, R27, R18, 0x1 ;  /* 0x000000121b087211 */ /* 0x000fe200078208ff */
[----:B------:R-:W-:Y:S01]  /*0380*/  IMAD R31, R21, 0x2, R15 ;  /* 0x00000002151f7824 */ /* 0x000fe200078e020f */
[-C--:B------:R-:W-:Y:S02]  /*0390*/  LEA.HI.X.SX32 R11, R29, R16.reuse, 0x1, P0 ;  /* 0x000000101d0b7211 */ /* 0x080fe400000f0eff */
[----:B------:R-:W-:Y:S02]  /*03a0*/  LEA.HI.X.SX32 R9, R27, R16, 0x1, P1 ;  /* 0x000000101b097211 */ /* 0x000fe400008f0eff */
[----:B------:R-:W-:Y:S01]  /*03b0*/  LEA R12, P0, R13, R18, 0x1 ;  /* 0x000000120d0c7211 */ /* 0x000fe200078008ff */
[----:B------:R1:W2:Y:S01]  /*03c0*/  LDG.E.U16 R28, [R10.64] ;  /* 0x000000040a1c7981 */ /* 0x0002a2000c1e1500 */
[----:B------:R-:W-:Y:S02]  /*03d0*/  LEA R33, R21, R31, 0x1 ;  /* 0x0000001f15217211 */ /* 0x000fe400078e08ff */
[----:B------:R-:W-:Y:S01]  /*03e0*/  LEA.HI.X.SX32 R13, R13, R16, 0x1, P0 ;  /* 0x000000100d0d7211 */ /* 0x000fe200000f0eff */
[----:B------:R1:W2:Y:S01]  /*03f0*/  LDG.E.U16 R27, [R8.64] ;  /* 0x00000004081b7981 */ /* 0x0002a2000c1e1500 */
[----:B0-----:R-:W-:-:S02]  /*0400*/  LEA R4, P0, R15, R18, 0x1 ;  /* 0x000000120f047211 */ /* 0x001fc400078008ff */
[----:B------:R-:W-:Y:S01]  /*0410*/  LEA R14, P1, R31, R18, 0x1 ;  /* 0x000000121f0e7211 */ /* 0x000fe200078208ff */
[----:B------:R0:W2:Y:S01]  /*0420*/  LDG.E.U16 R29, [R12.64] ;  /* 0x000000040c1d7981 */ /* 0x0000a2000c1e1500 */
[----:B------:R-:W-:Y:S01]  /*0430*/  LEA.HI.X.SX32 R5, R15, R16, 0x1, P0 ;  /* 0x000000100f057211 */ /* 0x000fe200000f0eff */
[----:B-1----:R-:W-:Y:S01]  /*0440*/  IMAD R9, R21, 0x2, R33 ;  /* 0x0000000215097824 */ /* 0x002fe200078e0221 */
[----:B------:R-:W-:-:S03]  /*0450*/  LEA R6, P0, R33, R18, 0x1 ;  /* 0x0000001221067211 */ /* 0x000fc600078008ff */
[----:B------:R1:W2:Y:S01]  /*0460*/  LDG.E.U16 R30, [R4.64] ;  /* 0x00000004041e7981 */ /* 0x0002a2000c1e1500 */
[----:B------:R-:W-:Y:S01]  /*0470*/  IMAD R11, R21, 0x2, R9 ;  /* 0x00000002150b7824 */ /* 0x000fe200078e0209 */
[----:B------:R-:W-:Y:S02]  /*0480*/  LEA.HI.X.SX32 R7, R33, R16, 0x1, P0 ;  /* 0x0000001021077211 */ /* 0x000fe400000f0eff */
[----:B------:R-:W-:Y:S02]  /*0490*/  LEA R8, P0, R9, R18, 0x1 ;  /* 0x0000001209087211 */ /* 0x000fe400078008ff */
[----:B------:R-:W-:Y:S01]  /*04a0*/  LEA R35, R21, R11, 0x1 ;  /* 0x0000000b15237211 */ /* 0x000fe200078e08ff */
[----:B------:R0:W2:Y:S01]  /*04b0*/  LDG.E.U16 R32, [R6.64] ;  /* 0x0000000406207981 */ /* 0x0000a2000c1e1500 */
[-C--:B------:R-:W-:Y:S02]  /*04c0*/  LEA.HI.X.SX32 R15, R31, R16.reuse, 0x1, P1 ;  /* 0x000000101f0f7211 */ /* 0x080fe400008f0eff */
[----:B------:R-:W-:Y:S01]  /*04d0*/  LEA.HI.X.SX32 R9, R9, R16, 0x1, P0 ;  /* 0x0000001009097211 */ /* 0x000fe200000f0eff */
[----:B------:R-:W-:Y:S01]  /*04e0*/  IMAD R37, R21, 0x2, R35 ;  /* 0x0000000215257824 */ /* 0x000fe200078e0223 */
[C---:B------:R-:W-:Y:S01]  /*04f0*/  LEA R10, P0, R11.reuse, R18, 0x1 ;  /* 0x000000120b0a7211 */ /* 0x040fe200078008ff */
[----:B------:R0:W2:Y:S03]  /*0500*/  LDG.E.U16 R31, [R14.64] ;  /* 0x000000040e1f7981 */ /* 0x0000a6000c1e1500 */
[----:B------:R-:W-:Y:S01]  /*0510*/  LEA.HI.X.SX32 R11, R11, R16, 0x1, P0 ;  /* 0x000000100b0b7211 */ /* 0x000fe200000f0eff */
[----:B------:R0:W2:Y:S01]  /*0520*/  LDG.E.U16 R33, [R8.64] ;  /* 0x0000000408217981 */ /* 0x0000a2000c1e1500 */
[----:B-1----:R-:W-:-:S02]  /*0530*/  LEA R4, P0, R37, R18, 0x1 ;  /* 0x0000001225047211 */ /* 0x002fc400078008ff */
[----:B0-----:R-:W-:Y:S01]  /*0540*/  LEA R12, P1, R35, R18, 0x1 ;  /* 0x00000012230c7211 */ /* 0x001fe200078208ff */
[----:B------:R0:W2:Y:S01]  /*0550*/  LDG.E.U16 R34, [R10.64] ;  /* 0x000000040a227981 */ /* 0x0000a2000c1e1500 */
[----:B------:R-:W-:Y:S01]  /*0560*/  IMAD R15, R21, 0x2, R37 ;  /* 0x00000002150f7824 */ /* 0x000fe200078e0225 */
[----:B------:R-:W-:-:S04]  /*0570*/  LEA.HI.X.SX32 R5, R37, R16, 0x1, P0 ;  /* 0x0000001025057211 */ /* 0x000fc800000f0eff */
[----:B------:R-:W-:Y:S01]  /*0580*/  LEA R6, P0, R15, R18, 0x1 ;  /* 0x000000120f067211 */ /* 0x000fe200078008ff */
[----:B------:R1:W2:Y:S01]  /*0590*/  LDG.E.U16 R36, [R4.64] ;  /* 0x0000000404247981 */ /* 0x0002a2000c1e1500 */
[----:B------:R-:W-:Y:S02]  /*05a0*/  LEA R37, R21, R15, 0x1 ;  /* 0x0000000f15257211 */ /* 0x000fe400078e08ff */
[----:B------:R-:W-:-:S03]  /*05b0*/  LEA.HI.X.SX32 R7, R15, R16, 0x1, P0 ;  /* 0x000000100f077211 */ /* 0x000fc600000f0eff */
[----:B------:R-:W-:-:S04]  /*05c0*/  IMAD R15, R21, 0x2, R37 ;  /* 0x00000002150f7824 */ /* 0x000fc800078e0225 */
[----:B------:R-:W-:Y:S01]  /*05d0*/  IMAD R39, R21, 0x2, R15 ;  /* 0x0000000215277824 */ /* 0x000fe200078e020f */
[----:B------:R-:W-:-:S04]  /*05e0*/  LEA.HI.X.SX32 R13, R35, R16, 0x1, P1 ;  /* 0x00000010230d7211 */ /* 0x000fc800008f0eff */
[C---:B------:R-:W-:Y:S01]  /*05f0*/  LEA R41, R21.reuse, R39, 0x1 ;  /* 0x0000002715297211 */ /* 0x040fe200078e08ff */
[----:B------:R0:W2:Y:S04]  /*0600*/  LDG.E.U16 R35, [R12.64] ;  /* 0x000000040c237981 */ /* 0x0000a8000c1e1500 */
[----:B0-----:R-:W-:-:S04]  /*0610*/  IMAD R13, R21, 0x2, R41 ;  /* 0x00000002150d7824 */ /* 0x001fc800078e0229 */
[----:B------:R-:W-:Y:S01]  /*0620*/  IMAD R43, R21, 0x2, R13 ;  /* 0x00000002152b7824 */ /* 0x000fe200078e020d */
[----:B------:R-:W-:-:S04]  /*0630*/  LEA R8, P0, R37, R18, 0x1 ;  /* 0x0000001225087211 */ /* 0x000fc800078008ff */
[----:B------:R-:W-:Y:S02]  /*0640*/  LEA R45, R21, R43, 0x1 ;  /* 0x0000002b152d7211 */ /* 0x000fe400078e08ff */
[----:B------:R-:W-:-:S03]  /*0650*/  LEA R14, P1, R15, R18, 0x1 ;  /* 0x000000120f0e7211 */ /* 0x000fc600078208ff */
[----:B------:R-:W-:Y:S01]  /*0660*/  IMAD R47, R21, 0x2, R45 ;  /* 0x00000002152f7824 */ /* 0x000fe200078e022d */
[-C--:B------:R-:W-:Y:S02]  /*0670*/  LEA.HI.X.SX32 R9, R37, R16.reuse, 0x1, P0 ;  /* 0x0000001025097211 */ /* 0x080fe400000f0eff */
[----:B------:R-:W-:Y:S01]  /*0680*/  LEA.HI.X.SX32 R15, R15, R16, 0x1, P1 ;  /* 0x000000100f0f7211 */ /* 0x000fe200008f0eff */
[----:B------:R-:W-:Y:S01]  /*0690*/  IMAD R49, R21, 0x2, R47 ;  /* 0x0000000215317824 */ /* 0x000fe200078e022f */
[C---:B------:R-:W-:Y:S01]  /*06a0*/  LEA R10, P0, R39.reuse, R18, 0x1 ;  /* 0x00000012270a7211 */ /* 0x040fe200078008ff */
[----:B------:R0:W3:Y:S03]  /*06b0*/  LDG.E.U16 R37, [R6.64] ;  /* 0x0000000406257981 */ /* 0x0000e6000c1e1500 */
[----:B------:R-:W-:Y:S01]  /*06c0*/  LEA.HI.X.SX32 R11, R39, R16, 0x1, P0 ;  /* 0x00000010270b7211 */ /* 0x000fe200000f0eff */
[----:B------:R0:W3:Y:S04]  /*06d0*/  LDG.E.U16 R38, [R8.64] ;  /* 0x0000000408267981 */ /* 0x0000e8000c1e1500 */
[----:B------:R0:W3:Y:S01]  /*06e0*/  LDG.E.U16 R39, [R14.64] ;  /* 0x000000040e277981 */ /* 0x0000e2000c1e1500 */
[----:B-1----:R-:W-:-:S02]  /*06f0*/  LEA R4, P0, R41, R18, 0x1 ;  /* 0x0000001229047211 */ /* 0x002fc400078008ff */
[----:B------:R-:W-:Y:S01]  /*0700*/  LEA R12, P1, R43, R18, 0x1 ;  /* 0x000000122b0c7211 */ /* 0x000fe200078208ff */
[----:B------:R1:W3:Y:S01]  /*0710*/  LDG.E.U16 R40, [R10.64] ;  /* 0x000000040a287981 */ /* 0x0002e2000c1e1500 */
[----:B0-----:R-:W-:-:S05]  /*0720*/  LEA R15, R21, R49, 0x1 ;  /* 0x00000031150f7211 */ /* 0x001fca00078e08ff */
[----:B------:R-:W-:Y:S01]  /*0730*/  IMAD R51, R21, 0x2, R15 ;  /* 0x0000000215337824 */ /* 0x000fe200078e020f */
[----:B------:R-:W-:-:S03]  /*0740*/  LEA.HI.X.SX32 R5, R41, R16, 0x1, P0 ;  /* 0x0000001029057211 */ /* 0x000fc600000f0eff */
[----:B------:R-:W-:Y:S01]  /*0750*/  IMAD R53, R21, 0x2, R51 ;  /* 0x0000000215357824 */ /* 0x000fe200078e0233 */
[----:B------:R-:W-:Y:S01]  /*0760*/  LEA R6, P0, R13, R18, 0x1 ;  /* 0x000000120d067211 */ /* 0x000fe200078008ff */
[----:B------:R0:W4:Y:S03]  /*0770*/  LDG.E.U16 R41, [R4.64] ;  /* 0x0000000404297981 */ /* 0x000126000c1e1500 */
[----:B------:R-:W-:Y:S02]  /*0780*/  LEA R55, R21, R53, 0x1 ;  /* 0x0000003515377211 */ /* 0x000fe400078e08ff */
[-C--:B------:R-:W-:Y:S02]  /*0790*/  LEA.HI.X.SX32 R7, R13, R16.reuse, 0x1, P0 ;  /* 0x000000100d077211 */ /* 0x080fe400000f0eff */
[----:B------:R-:W-:Y:S01]  /*07a0*/  LEA.HI.X.SX32 R13, R43, R16, 0x1, P1 ;  /* 0x000000102b0d7211 */ /* 0x000fe200008f0eff */
[----:B------:R-:W-:Y:S01]  /*07b0*/  IMAD R57, R21, 0x2, R55 ;  /* 0x0000000215397824 */ /* 0x000fe200078e0237 */
[----:B------:R-:W-:Y:S01]  /*07c0*/  LEA R8, P0, R45, R18, 0x1 ;  /* 0x000000122d087211 */ /* 0x000fe200078008ff */
[----:B------:R0:W4:Y:S04]  /*07d0*/  LDG.E.U16 R42, [R6.64] ;  /* 0x00000004062a7981 */ /* 0x000128000c1e1500 */
[----:B------:R0:W4:Y:S02]  /*07e0*/  LDG.E.U16 R43, [R12.64] ;  /* 0x000000040c2b7981 */ /* 0x000124000c1e1500 */
[----:B0-----:R-:W-:-:S05]  /*07f0*/  IMAD R13, R21, 0x2, R57 ;  /* 0x00000002150d7824 */ /* 0x001fca00078e0239 */
[----:B------:R-:W-:-:S05]  /*0800*/  LEA R59, R21, R13, 0x1 ;  /* 0x0000000d153b7211 */ /* 0x000fca00078e08ff */
[----:B------:R-:W-:-:S04]  /*0810*/  IMAD R61, R21, 0x2, R59 ;  /* 0x00000002153d7824 */ /* 0x000fc800078e023b */
[----:B------:R-:W-:-:S05]  /*0820*/  IMAD R63, R21, 0x2, R61 ;  /* 0x00000002153f7824 */ /* 0x000fca00078e023d */
[----:B------:R-:W-:Y:S02]  /*0830*/  LEA R65, R21, R63, 0x1 ;  /* 0x0000003f15417211 */ /* 0x000fe400078e08ff */
[----:B------:R-:W-:-:S03]  /*0840*/  LEA.HI.X.SX32 R9, R45, R16, 0x1, P0 ;  /* 0x000000102d097211 */ /* 0x000fc600000f0eff */
[----:B------:R-:W-:Y:S01]  /*0850*/  IMAD R67, R21, 0x2, R65 ;  /* 0x0000000215437824 */ /* 0x000fe200078e0241 */
[----:B-1----:R-:W-:Y:S01]  /*0860*/  LEA R10, P0, R47, R18, 0x1 ;  /* 0x000000122f0a7211 */ /* 0x002fe200078008ff */
[----:B------:R0:W5:Y:S02]  /*0870*/  LDG.E.U16 R44, [R8.64] ;  /* 0x00000004082c7981 */ /* 0x000164000c1e1500 */
[----:B------:R-:W-:Y:S01]  /*0880*/  IMAD R69, R21, 0x2, R67 ;  /* 0x0000000215457824 */ /* 0x000fe200078e0243 */
[----:B------:R-:W-:Y:S02]  /*0890*/  LEA.HI.X.SX32 R11, R47, R16, 0x1, P0 ;  /* 0x000000102f0b7211 */ /* 0x000fe400000f0eff */
[----:B------:R-:W-:Y:S02]  /*08a0*/  LEA R4, P0, R49, R18, 0x1 ;  /* 0x0000001231047211 */ /* 0x000fe400078008ff */
[----:B------:R-:W-:Y:S01]  /*08b0*/  LEA R71, R21, R69, 0x1 ;  /* 0x0000004515477211 */ /* 0x000fe200078e08ff */
[----:B------:R1:W5:Y:S01]  /*08c0*/  LDG.E.U16 R45, [R10.64] ;  /* 0x000000040a2d7981 */ /* 0x000362000c1e1500 */
[----:B------:R-:W-:-:S02]  /*08d0*/  LEA.HI.X.SX32 R5, R49, R16, 0x1, P0 ;  /* 0x0000001031057211 */ /* 0x000fc400000f0eff */
[-C--:B------:R-:W-:Y:S01]  /*08e0*/  LEA R6, P0, R51, R18.reuse, 0x1 ;  /* 0x0000001233067211 */ /* 0x080fe200078008ff */
[----:B------:R-:W-:Y:S01]  /*08f0*/  IMAD R73, R21, 0x2, R71 ;  /* 0x0000000215497824 */ /* 0x000fe200078e0247 */
[----:B------:R-:W-:Y:S01]  /*0900*/  LEA R14, P1, R15, R18, 0x1 ;  /* 0x000000120f0e7211 */ /* 0x000fe200078208ff */
[----:B------:R1:W5:Y:S01]  /*0910*/  LDG.E.U16 R46, [R4.64] ;  /* 0x00000004042e7981 */ /* 0x000362000c1e1500 */
[----:B------:R-:W-:Y:S01]  /*0920*/  LEA.HI.X.SX32 R7, R51, R16, 0x1, P0 ;  /* 0x0000001033077211 */ /* 0x000fe200000f0eff */
[----:B------:R-:W-:Y:S01]  /*0930*/  IMAD R75, R21, 0x2, R73 ;  /* 0x00000002154b7824 */ /* 0x000fe200078e0249 */
[----:B0-----:R-:W-:Y:S02]  /*0940*/  LEA R8, P0, R53, R18, 0x1 ;  /* 0x0000001235087211 */ /* 0x001fe400078008ff */
[-C--:B------:R-:W-:Y:S01]  /*0950*/  LEA.HI.X.SX32 R15, R15, R16.reuse, 0x1, P1 ;  /* 0x000000100f0f7211 */ /* 0x080fe200008f0eff */
[----:B------:R0:W5:Y:S01]  /*0960*/  LDG.E.U16 R48, [R6.64] ;  /* 0x0000000406307981 */ /* 0x000162000c1e1500 */
[----:B------:R-:W-:-:S02]  /*0970*/  LEA.HI.X.SX32 R9, R53, R16, 0x1, P0 ;  /* 0x0000001035097211 */ /* 0x000fc400000f0eff */
[----:B------:R-:W-:Y:S01]  /*0980*/  LEA R77, R21, R75, 0x1 ;  /* 0x0000004b154d7211 */ /* 0x000fe200078e08ff */
[----:B------:R0:W5:Y:S01]  /*0990*/  LDG.E.U16 R47, [R14.64] ;  /* 0x000000040e2f7981 */ /* 0x000162000c1e1500 */
[----:B-1----:R-:W-:-:S03]  /*09a0*/  LEA R10, P0, R55, R18, 0x1 ;  /* 0x00000012370a7211 */ /* 0x002fc600078008ff */
[----:B------:R-:W-:Y:S01]  /*09b0*/  IMAD R79, R21, 0x2, R77 ;  /* 0x00000002154f7824 */ /* 0x000fe200078e024d */
[----:B------:R-:W-:Y:S01]  /*09c0*/  LEA.HI.X.SX32 R11, R55, R16, 0x1, P0 ;  /* 0x00000010370b7211 */ /* 0x000fe200000f0eff */
[----:B------:R1:W5:Y:S01]  /*09d0*/  LDG.E.U16 R49, [R8.64] ;  /* 0x0000000408317981 */ /* 0x000362000c1e1500 */
[-C--:B------:R-:W-:Y:S01]  /*09e0*/  LEA R12, P0, R13, R18.reuse, 0x1 ;  /* 0x000000120d0c7211 */ /* 0x080fe200078008ff */
[----:B------:R-:W-:Y:S01]  /*09f0*/  IMAD R81, R21, 0x2, R79 ;  /* 0x0000000215517824 */ /* 0x000fe200078e024f */
[----:B------:R-:W-:Y:S01]  /*0a00*/  LEA R4, P1, R57, R18, 0x1 ;  /* 0x0000001239047211 */ /* 0x000fe200078208ff */
[----:B------:R1:W5:Y:S01]  /*0a10*/  LDG.E.U16 R50, [R10.64] ;  /* 0x000000040a327981 */ /* 0x000362000c1e1500 */
[----:B------:R-:W-:Y:S02]  /*0a20*/  LEA.HI.X.SX32 R13, R13, R16, 0x1, P0 ;  /* 0x000000100d0d7211 */ /* 0x000fe400000f0eff */
[----:B0-----:R-:W-:Y:S02]  /*0a30*/  LEA R6, P0, R59, R18, 0x1 ;  /* 0x000000123b067211 */ /* 0x001fe400078008ff */
[----:B------:R-:W-:Y:S01]  /*0a40*/  LEA.HI.X.SX32 R5, R57, R16, 0x1, P1 ;  /* 0x0000001039057211 */ /* 0x000fe200008f0eff */
[----:B------:R0:W5:Y:S01]  /*0a50*/  LDG.E.U16 R52, [R12.64] ;  /* 0x000000040c347981 */ /* 0x000162000c1e1500 */
[----:B------:R-:W-:-:S02]  /*0a60*/  LEA R14, P1, R63, R18, 0x1 ;  /* 0x000000123f0e7211 */ /* 0x000fc400078208ff */
[----:B------:R-:W-:Y:S01]  /*0a70*/  LEA R83, R21, R81, 0x1 ;  /* 0x0000005115537211 */ /* 0x000fe200078e08ff */
[----:B------:R0:W5:Y:S01]  /*0a80*/  LDG.E.U16 R51, [R4.64] ;  /* 0x0000000404337981 */ /* 0x000162000c1e1500 */
[----:B------:R-:W-:Y:S02]  /*0a90*/  LEA.HI.X.SX32 R7, R59, R16, 0x1, P0 ;  /* 0x000000103b077211 */ /* 0x000fe400000f0eff */
[----:B-1----:R-:W-:Y:S02]  /*0aa0*/  LEA R8, P0, R61, R18, 0x1 ;  /* 0x000000123d087211 */ /* 0x002fe400078008ff */
[-C--:B------:R-:W-:Y:S01]  /*0ab0*/  LEA.HI.X.SX32 R15, R63, R16.reuse, 0x1, P1 ;  /* 0x000000103f0f7211 */ /* 0x080fe200008f0eff */
[----:B------:R-:W-:Y:S01]  /*0ac0*/  IMAD R63, R21, 0x2, R83 ;  /* 0x00000002153f7824 */ /* 0x000fe200078e0253 */
[----:B------:R-:W-:Y:S01]  /*0ad0*/  LEA.HI.X.SX32 R9, R61, R16, 0x1, P0 ;  /* 0x000000103d097211 */ /* 0x000fe200000f0eff */
[----:B------:R1:W5:Y:S01]  /*0ae0*/  LDG.E.U16 R53, [R6.64] ;  /* 0x0000000406357981 */ /* 0x000362000c1e1500 */
[-C--:B------:R-:W-:Y:S01]  /*0af0*/  LEA R10, P0, R65, R18.reuse, 0x1 ;  /* 0x00000012410a7211 */ /* 0x080fe200078008ff */
[----:B------:R-:W-:Y:S01]  /*0b00*/  IMAD R85, R21, 0x2, R63 ;  /* 0x0000000215557824 */ /* 0x000fe200078e023f */
[----:B0-----:R-:W-:Y:S01]  /*0b10*/  LEA R4, P1, R71, R18, 0x1 ;  /* 0x0000001247047211 */ /* 0x001fe200078208ff */
[----:B------:R0:W5:Y:S01]  /*0b20*/  LDG.E.U16 R54, [R8.64] ;  /* 0x0000000408367981 */ /* 0x000162000c1e1500 */
[----:B------:R-:W-:-:S02]  /*0b30*/  LEA.HI.X.SX32 R11, R65, R16, 0x1, P0 ;  /* 0x00000010410b7211 */ /* 0x000fc400000f0eff */
[----:B------:R-:W-:Y:S01]  /*0b40*/  LEA R56, P0, R67, R18, 0x1 ;  /* 0x0000001243387211 */ /* 0x000fe200078008ff */
[----:B------:R0:W5:Y:S01]  /*0b50*/  LDG.E.U16 R55, [R14.64] ;  /* 0x000000040e377981 */ /* 0x000162000c1e1500 */
[-C--:B------:R-:W-:Y:S02]  /*0b60*/  LEA.HI.X.SX32 R5, R71, R16.reuse, 0x1, P1 ;  /* 0x0000001047057211 */ /* 0x080fe400008f0eff */
[----:B------:R-:W-:Y:S01]  /*0b70*/  LEA R71, R21, R85, 0x1 ;  /* 0x0000005515477211 */ /* 0x000fe200078e08ff */
[----:B------:R0:W5:Y:S01]  /*0b80*/  LDG.E.U16 R58, [R10.64] ;  /* 0x000000040a3a7981 */ /* 0x000162000c1e1500 */
[----:B------:R-:W-:Y:S02]  /*0b90*/  LEA.HI.X.SX32 R57, R67, R16, 0x1, P0 ;  /* 0x0000001043397211 */ /* 0x000fe400000f0eff */
[----:B-1----:R-:W-:Y:S01]  /*0ba0*/  LEA R6, P0, R69, R18, 0x1 ;  /* 0x0000001245067211 */ /* 0x002fe200078008ff */
[----:B------:R-:W-:Y:S01]  /*0bb0*/  IMAD R87, R21, 0x2, R71 ;  /* 0x0000000215577824 */ /* 0x000fe200078e0247 */
[----:B------:R1:W5:Y:S02]  /*0bc0*/  LDG.E.U16 R61, [R4.64] ;  /* 0x00000004043d7981 */ /* 0x000364000c1e1500 */
[----:B------:R-:W-:Y:S01]  /*0bd0*/  LEA.HI.X.SX32 R7, R69, R16, 0x1, P0 ;  /* 0x0000001045077211 */ /* 0x000fe200000f0eff */
[----:B------:R-:W-:Y:S01]  /*0be0*/  IMAD R65, R21, 0x2, R87 ;  /* 0x0000000215417824 */ /* 0x000fe200078e0257 */
[C---:B------:R-:W-:Y:S01]  /*0bf0*/  LEA R12, P0, R73.reuse, R18, 0x1 ;  /* 0x00000012490c7211 */ /* 0x040fe200078008ff */
[----:B------:R1:W5:Y:S03]  /*0c00*/  LDG.E.U16 R59, [R56.64] ;  /* 0x00000004383b7981 */ /* 0x000366000c1e1500 */
[----:B------:R-:W-:Y:S01]  /*0c10*/  LEA.HI.X.SX32 R13, R73, R16, 0x1, P0 ;  /* 0x00000010490d7211 */ /* 0x000fe200000f0eff */
[----:B------:R1:W5:Y:S01]  /*0c20*/  LDG.E.U16 R60, [R6.64] ;  /* 0x00000004063c7981 */ /* 0x000362000c1e1500 */
[----:B0-----:R-:W-:-:S02]  /*0c30*/  LEA R8, P0, R75, R18, 0x1 ;  /* 0x000000124b087211 */ /* 0x001fc400078008ff */
[----:B------:R-:W-:Y:S01]  /*0c40*/  LEA R73, R21, R65, 0x1 ;  /* 0x0000004115497211 */ /* 0x000fe200078e08ff */
[----:B------:R0:W5:Y:S01]  /*0c50*/  LDG.E.U16 R62, [R12.64] ;  /* 0x000000040c3e7981 */ /* 0x000162000c1e1500 */
[----:B------:R-:W-:Y:S02]  /*0c60*/  LEA.HI.X.SX32 R9, R75, R16, 0x1, P0 ;  /* 0x000000104b097211 */ /* 0x000fe400000f0eff */
[-C--:B------:R-:W-:Y:S01]  /*0c70*/  LEA R10, P0, R77, R18.reuse, 0x1 ;  /* 0x000000124d0a7211 */ /* 0x080fe200078008ff */
[----:B------:R-:W-:Y:S01]  /*0c80*/  IMAD R75, R21, 0x2, R73 ;  /* 0x00000002154b7824 */ /* 0x000fe200078e0249 */
[----:B-1----:R-:W-:Y:S01]  /*0c90*/  LEA R6, P1, R79, R18, 0x1 ;  /* 0x000000124f067211 */ /* 0x002fe200078208ff */
[----:B------:R1:W5:Y:S01]  /*0ca0*/  LDG.E.U16 R64, [R8.64] ;  /* 0x0000000408407981 */ /* 0x000362000c1e1500 */
[----:B------:R-:W-:Y:S01]  /*0cb0*/  LEA.HI.X.SX32 R11, R77, R16, 0x1, P0 ;  /* 0x000000104d0b7211 */ /* 0x000fe200000f0eff */
[----:B------:R-:W-:Y:S01]  /*0cc0*/  IMAD R77, R21, 0x2, R75 ;  /* 0x00000002154d7824 */ /* 0x000fe200078e024b */
[----:B------:R-:W-:-:S02]  /*0cd0*/  LEA R14, P0, R81, R18, 0x1 ;  /* 0x00000012510e7211 */ /* 0x000fc400078008ff */
[-C--:B------:R-:W-:Y:S01]  /*0ce0*/  LEA.HI.X.SX32 R7, R79, R16.reuse, 0x1, P1 ;  /* 0x000000104f077211 */ /* 0x080fe200008f0eff */
[----:B------:R1:W5:Y:S01]  /*0cf0*/  LDG.E.U16 R66, [R10.64] ;  /* 0x000000040a427981 */ /* 0x000362000c1e1500 */
[----:B------:R-:W-:Y:S02]  /*0d00*/  LEA R69, R21, R77, 0x1 ;  /* 0x0000004d15457211 */ /* 0x000fe400078e08ff */
[----:B------:R-:W-:Y:S01]  /*0d10*/  LEA.HI.X.SX32 R15, R81, R16, 0x1, P0 ;  /* 0x00000010510f7211 */ /* 0x000fe200000f0eff */
[----:B------:R1:W5:Y:S02]  /*0d20*/  LDG.E.U16 R67, [R6.64] ;  /* 0x0000000406437981 */ /* 0x000364000c1e1500 */
[----:B------:R-:W-:Y:S01]  /*0d30*/  IMAD R79, R21, 0x2, R69 ;  /* 0x00000002154f7824 */ /* 0x000fe200078e0245 */
[----:B0-----:R-:W-:Y:S01]  /*0d40*/  LEA R12, P0, R83, R18, 0x1 ;  /* 0x00000012530c7211 */ /* 0x001fe200078008ff */
[----:B------:R0:W5:Y:S02]  /*0d50*/  LDG.E.U16 R68, [R14.64] ;  /* 0x000000040e447981 */ /* 0x000164000c1e1500 */
[----:B------:R-:W-:Y:S01]  /*0d60*/  IMAD R81, R21, 0x2, R79 ;  /* 0x0000000215517824 */ /* 0x000fe200078e024f */
[----:B------:R-:W-:-:S02]  /*0d70*/  LEA.HI.X.SX32 R13, R83, R16, 0x1, P0 ;  /* 0x00000010530d7211 */ /* 0x000fc400000f0eff */
[----:B------:R-:W-:Y:S02]  /*0d80*/  LEA R56, P0, R85, R18, 0x1 ;  /* 0x0000001255387211 */ /* 0x000fe400078008ff */
[----:B------:R-:W-:Y:S01]  /*0d90*/  LEA R83, R21, R81, 0x1 ;  /* 0x0000005115537211 */ /* 0x000fe200078e08ff */
[----:B------:R0:W5:Y:S01]  /*0da0*/  LDG.E.U16 R70, [R12.64] ;  /* 0x000000040c467981 */ /* 0x000162000c1e1500 */
[----:B------:R-:W-:Y:S02]  /*0db0*/  LEA.HI.X.SX32 R57, R85, R16, 0x1, P0 ;  /* 0x0000001055397211 */ /* 0x000fe400000f0eff */
[-C--:B------:R-:W-:Y:S01]  /*0dc0*/  LEA R4, P1, R73, R18.reuse, 0x1 ;  /* 0x0000001249047211 */ /* 0x080fe200078208ff */
[----:B------:R-:W-:Y:S01]  /*0dd0*/  IMAD R85, R21, 0x2, R83 ;  /* 0x0000000215557824 */ /* 0x000fe200078e0253 */
[----:B-1----:R-:W-:Y:S01]  /*0de0*/  LEA R6, P0, R79, R18, 0x1 ;  /* 0x000000124f067211 */ /* 0x002fe200078008ff */
[----:B------:R1:W5:Y:S01]  /*0df0*/  LDG.E.U16 R72, [R56.64] ;  /* 0x0000000438487981 */ /* 0x000362000c1e1500 */
[-C--:B------:R-:W-:Y:S01]  /*0e00*/  LEA.HI.X.SX32 R5, R73, R16.reuse, 0x1, P1 ;  /* 0x0000001049057211 */ /* 0x080fe200008f0eff */
[----:B------:R-:W-:Y:S01]  /*0e10*/  IMAD R73, R21, 0x2, R85 ;  /* 0x0000000215497824 */ /* 0x000fe200078e0255 */
[----:B------:R-:W-:-:S02]  /*0e20*/  LEA.HI.X.SX32 R7, R79, R16, 0x1, P0 ;  /* 0x000000104f077211 */ /* 0x000fc400000f0eff */
[-C--:B------:R-:W-:Y:S01]  /*0e30*/  LEA R10, P0, R71, R18.reuse, 0x1 ;  /* 0x00000012470a7211 */ /* 0x080fe200078008ff */
[----:B------:R1:W5:Y:S01]  /*0e40*/  LDG.E.U16 R76, [R4.64] ;  /* 0x00000004044c7981 */ /* 0x000362000c1e1500 */
[----:B------:R-:W-:Y:S02]  /*0e50*/  LEA R8, P1, R73, R18, 0x1 ;  /* 0x0000001249087211 */ /* 0x000fe400078208ff */
[----:B------:R-:W-:Y:S01]  /*0e60*/  LEA.HI.X.SX32 R11, R71, R16, 0x1, P0 ;  /* 0x00000010470b7211 */ /* 0x000fe200000f0eff */
[----:B------:R1:W5:Y:S01]  /*0e70*/  LDG.E.U16 R78, [R6.64] ;  /* 0x00000004064e7981 */ /* 0x000362000c1e1500 */
[----:B0-----:R-:W-:Y:S02]  /*0e80*/  LEA R14, P0, R81, R18, 0x1 ;  /* 0x00000012510e7211 */ /* 0x001fe400078008ff */
[-C--:B------:R-:W-:Y:S01]  /*0e90*/  LEA.HI.X.SX32 R9, R73, R16.reuse, 0x1, P1 ;  /* 0x0000001049097211 */ /* 0x080fe200008f0eff */
[----:B------:R0:W5:Y:S01]  /*0ea0*/  LDG.E.U16 R71, [R10.64] ;  /* 0x000000040a477981 */ /* 0x000162000c1e1500 */
[----:B------:R-:W-:-:S02]  /*0eb0*/  LEA.HI.X.SX32 R15, R81, R16, 0x1, P0 ;  /* 0x00000010510f7211 */ /* 0x000fc400000f0eff */
[-C--:B------:R-:W-:Y:S01]  /*0ec0*/  LEA R12, P1, R75, R18.reuse, 0x1 ;  /* 0x000000124b0c7211 */ /* 0x080fe200078208ff */
[----:B------:R0:W5:Y:S01]  /*0ed0*/  LDG.E.U16 R80, [R8.64] ;  /* 0x0000000408507981 */ /* 0x000162000c1e1500 */
[----:B------:R-:W-:Y:S02]  /*0ee0*/  LEA R73, R21, R73, 0x1 ;  /* 0x0000004915497211 */ /* 0x000fe400078e08ff */
[----:B-1----:R-:W-:Y:S01]  /*0ef0*/  LEA R6, P0, R87, R18, 0x1 ;  /* 0x0000001257067211 */ /* 0x002fe200078008ff */
[----:B------:R1:W5:Y:S01]  /*0f00*/  LDG.E.U16 R79, [R14.64] ;  /* 0x000000040e4f7981 */ /* 0x000362000c1e1500 */
[-C--:B------:R-:W-:Y:S02]  /*0f10*/  LEA.HI.X.SX32 R13, R75, R16.reuse, 0x1, P1 ;  /* 0x000000104b0d7211 */ /* 0x080fe400008f0eff */
[----:B------:R-:W-:Y:S02]  /*0f20*/  LEA.HI.X.SX32 R7, R87, R16, 0x1, P0 ;  /* 0x0000001057077211 */ /* 0x000fe400000f0eff */
[-C--:B------:R-:W-:Y:S01]  /*0f30*/  LEA R4, P1, R73, R18.reuse, 0x1 ;  /* 0x0000001249047211 */ /* 0x080fe200078208ff */
[----:B------:R1:W5:Y:S01]  /*0f40*/  LDG.E.U16 R75, [R12.64] ;  /* 0x000000040c4b7981 */ /* 0x000362000c1e1500 */
[----:B0-----:R-:W-:-:S02]  /*0f50*/  LEA R10, P0, R83, R18, 0x1 ;  /* 0x00000012530a7211 */ /* 0x001fc400078008ff */
[-C--:B------:R-:W-:Y:S01]  /*0f60*/  LEA.HI.X.SX32 R5, R73, R16.reuse, 0x1, P1 ;  /* 0x0000001049057211 */ /* 0x080fe200008f0eff */
[----:B------:R-:W-:Y:S01]  /*0f70*/  IMAD R73, R21, 0x2, R73 ;  /* 0x0000000215497824 */ /* 0x000fe200078e0249 */
[----:B------:R-:W-:Y:S01]  /*0f80*/  LEA.HI.X.SX32 R11, R83, R16, 0x1, P0 ;  /* 0x00000010530b7211 */ /* 0x000fe200000f0eff */
[----:B------:R0:W5:Y:S01]  /*0f90*/  LDG.E.U16 R74, [R6.64] ;  /* 0x00000004064a7981 */ /* 0x000162000c1e1500 */
[-C--:B------:R-:W-:Y:S02]  /*0fa0*/  LEA R8, P1, R77, R18.reuse, 0x1 ;  /* 0x000000124d087211 */ /* 0x080fe400078208ff */
[----:B-1----:R-:W-:Y:S01]  /*0fb0*/  LEA R14, P0, R63, R18, 0x1 ;  /* 0x000000123f0e7211 */ /* 0x002fe200078008ff */
[----:B------:R1:W5:Y:S01]  /*0fc0*/  LDG.E.U16 R81, [R4.64] ;  /* 0x0000000404517981 */ /* 0x000362000c1e1500 */
[-C--:B------:R-:W-:Y:S02]  /*0fd0*/  LEA.HI.X.SX32 R9, R77, R16.reuse, 0x1, P1 ;  /* 0x000000104d097211 */ /* 0x080fe400008f0eff */
[----:B------:R-:W-:Y:S01]  /*0fe0*/  LEA.HI.X.SX32 R15, R63, R16, 0x1, P0 ;  /* 0x000000103f0f7211 */ /* 0x000fe200000f0eff */
[----:B------:R0:W5:Y:S01]  /*0ff0*/  LDG.E.U16 R10, [R10.64] ;  /* 0x000000040a0a7981 */ /* 0x000162000c1e1500 */
[----:B------:R-:W-:-:S03]  /*1000*/  LEA R12, P1, R73, R18, 0x1 ;  /* 0x00000012490c7211 */ /* 0x000fc600078208ff */
[----:B------:R0:W5:Y:S01]  /*1010*/  LDG.E.U16 R77, [R8.64] ;  /* 0x00000004084d7981 */ /* 0x000162000c1e1500 */
[----:B-1----:R-:W-:Y:S02]  /*1020*/  LEA R4, P0, R65, R18, 0x1 ;  /* 0x0000001241047211 */ /* 0x002fe400078008ff */
[-C--:B------:R-:W-:Y:S01]  /*1030*/  LEA.HI.X.SX32 R13, R73, R16.reuse, 0x1, P1 ;  /* 0x00000010490d7211 */ /* 0x080fe200008f0eff */
[----:B------:R-:W5:Y:S01]  /*1040*/  LDG.E.U16 R14, [R14.64] ;  /* 0x000000040e0e7981 */ /* 0x000f62000c1e1500 */
[----:B------:R-:W-:Y:S02]  /*1050*/  LEA.HI.X.SX32 R5, R65, R16, 0x1, P0 ;  /* 0x0000001041057211 */ /* 0x000fe400000f0eff */
[-C--:B0-----:R-:W-:Y:S01]  /*1060*/  LEA R6, P1, R69, R18.reuse, 0x1 ;  /* 0x0000001245067211 */ /* 0x081fe200078208ff */
[----:B------:R-:W5:Y:S01]  /*1070*/  LDG.E.U16 R12, [R12.64] ;  /* 0x000000040c0c7981 */ /* 0x000f62000c1e1500 */
[----:B------:R-:W-:Y:S02]  /*1080*/  LEA R8, P0, R85, R18, 0x1 ;  /* 0x0000001255087211 */ /* 0x000fe400078008ff */
[-C--:B------:R-:W-:Y:S01]  /*1090*/  LEA.HI.X.SX32 R7, R69, R16.reuse, 0x1, P1 ;  /* 0x0000001045077211 */ /* 0x080fe200008f0eff */
[----:B------:R-:W5:Y:S01]  /*10a0*/  LDG.E.U16 R4, [R4.64] ;  /* 0x0000000404047981 */ /* 0x000f62000c1e1500 */
[----:B------:R-:W-:-:S03]  /*10b0*/  LEA.HI.X.SX32 R9, R85, R16, 0x1, P0 ;  /* 0x0000001055097211 */ /* 0x000fc600000f0eff */
[----:B------:R-:W5:Y:S04]  /*10c0*/  LDG.E.U16 R6, [R6.64] ;  /* 0x0000000406067981 */ /* 0x000f68000c1e1500 */
[----:B------:R-:W5:Y:S01]  /*10d0*/  LDG.E.U16 R8, [R8.64] ;  /* 0x0000000408087981 */ /* 0x000f62000c1e1500 */
[----:B------:R-:W-:-:S05]  /*10e0*/  IMAD R21, R21, 0x2, R73 ;  /* 0x0000000215157824 */ /* 0x000fca00078e0249 */
[----:B------:R-:W-:-:S04]  /*10f0*/  LEA R56, P1, R21, R18, 0x1 ;  /* 0x0000001215387211 */ /* 0x000fc800078208ff */
[----:B------:R-:W-:-:S05]  /*1100*/  LEA.HI.X.SX32 R57, R21, R16, 0x1, P1 ;  /* 0x0000001015397211 */ /* 0x000fca00008f0eff */
[----:B------:R-:W5:Y:S01]  /*1110*/  LDG.E.U16 R56, [R56.64] ;  /* 0x0000000438387981 */ /* 0x000f62000c1e1500 */
[----:B------:R-:W-:Y:S02]  /*1120*/  SHF.R.S32.HI R11, RZ, 0x8, R0 ;  /* 0x00000008ff0b7819 */ /* 0x000fe40000011400 */
[----:B------:R-:W-:Y:S02]  /*1130*/  SHF.L.U32 R16, R3, 0x1, RZ ;  /* 0x0000000103107819 */ /* 0x000fe400000006ff */
[----:B------:R-:W-:-:S04]  /*1140*/  SGXT R3, R11, 0x1 ;  /* 0x000000010b03781a */ /* 0x000fc80000000200 */
[----:B------:R-:W-:Y:S01]  /*1150*/  LOP3.LUT R16, R16, 0x210, R3, 0x78, !PT ;  /* 0x0000021010107812 */ /* 0x000fe200078e7803 */
[----:B------:R-:W-:-:S05]  /*1160*/  IMAD.MOV.U32 R3, RZ, RZ, 0x1 ;  /* 0x00000001ff037424 */ /* 0x000fca00078e00ff */
[----:B------:R-:W-:Y:S02]  /*1170*/  ISETP.LE.AND P0, PT, R3, c[0x0][0x1d0], PT ;  /* 0x0000740003007a0c */ /* 0x000fe40003f03270 */
[C---:B------:R-:W-:Y:S01]  /*1180*/  LOP3.LUT R3, R16.reuse, 0x20, RZ, 0x3c, !PT ;  /* 0x0000002010037812 */ /* 0x040fe200078e3cff */
[----:B--2---:R-:W-:Y:S01]  /*1190*/  STS.U16 [R16], R17 ;  /* 0x0000001110007388 */ /* 0x004fe20000000400 */
[----:B------:R-:W-:-:S03]  /*11a0*/  LOP3.LUT R18, R16, 0x40, RZ, 0x3c, !PT ;  /* 0x0000004010127812 */ /* 0x000fc600078e3cff */
[----:B------:R-:W-:Y:S04]  /*11b0*/  STS.U16 [R16+0x1000], R23 ;  /* 0x0010001710007388 */ /* 0x000fe80000000400 */
[----:B------:R-:W-:Y:S04]  /*11c0*/  STS.U16 [R16+0x2000], R27 ;  /* 0x0020001b10007388 */ /* 0x000fe80000000400 */
[----:B------:R-:W-:Y:S04]  /*11d0*/  STS.U16 [R16+0x3000], R31 ;  /* 0x0030001f10007388 */ /* 0x000fe80000000400 */
[----:B------:R-:W-:Y:S04]  /*11e0*/  STS.U16 [R16+0x4000], R35 ;  /* 0x0040002310007388 */ /* 0x000fe80000000400 */
[----:B---3--:R-:W-:Y:S04]  /*11f0*/  STS.U16 [R16+0x5000], R39 ;  /* 0x0050002710007388 */ /* 0x008fe80000000400 */
[----:B----4-:R-:W-:Y:S01]  /*1200*/  STS.U16 [R16+0x6000], R43 ;  /* 0x0060002b10007388 */ /* 0x010fe20000000400 */
[----:B------:R-:W-:Y:S01]  /*1210*/  IMAD.MOV.U32 R88, RZ, RZ, -0x800000 ;  /* 0xff800000ff587424 */ /* 0x000fe200078e00ff */
[----:B------:R-:W-:Y:S01]  /*1220*/  MOV R98, 0x3f800000 ;  /* 0x3f80000000627802 */ /* 0x000fe20000000f00 */
[----:B------:R-:W-:Y:S01]  /*1230*/  IMAD.MOV.U32 R97, RZ, RZ, 0x3f800000 ;  /* 0x3f800000ff617424 */ /* 0x000fe200078e00ff */
[C---:B------:R-:W-:Y:S01]  /*1240*/  LOP3.LUT R103, R0.reuse, 0x1ff, RZ, 0xc0, !PT ;  /* 0x000001ff00677812 */ /* 0x040fe200078ec0ff */
[----:B------:R-:W-:Y:S01]  /*1250*/  IMAD.MOV.U32 R89, RZ, RZ, -0x800000 ;  /* 0xff800000ff597424 */ /* 0x000fe200078e00ff */
[C---:B------:R-:W-:Y:S01]  /*1260*/  SHF.L.U32 R100, R0.reuse, 0x1, RZ ;  /* 0x0000000100647819 */ /* 0x040fe200000006ff */
[----:B------:R-:W-:Y:S01]  /*1270*/  IMAD.SHL.U32 R99, R0, 0x20, RZ ;  /* 0x0000002000637824 */ /* 0x000fe200078e00ff */
[----:B-----5:R-:W-:Y:S04]  /*1280*/  STS.U16 [R16+0x7000], R47 ;  /* 0x0070002f10007388 */ /* 0x020fe80000000400 */
[----:B------:R-:W-:Y:S04]  /*1290*/  STS.U16 [R16+0x8000], R51 ;  /* 0x0080003310007388 */ /* 0x000fe80000000400 */
        /* <DEDUP_REMOVED lines=22> */
[----:B------:R0:W-:Y:S04]  /*1400*/  STS.U16 [R3+0xf400], R81 ;  /* 0x00f4005103007388 */ /* 0x0001e80000000400 */
[----:B------:R-:W-:Y:S01]  /*1410*/  STS.U16 [R18+0x800], R20 ;  /* 0x0008001412007388 */ /* 0x000fe20000000400 */
[----:B0-----:R-:W-:-:S03]  /*1420*/  LOP3.LUT R3, R16, 0x60, RZ, 0x3c, !PT ;  /* 0x0000006010037812 */ /* 0x001fc600078e3cff */
        /* <DEDUP_REMOVED lines=15> */
[----:B------:R-:W-:Y:S04]  /*1520*/  STS.U16 [R3+0xbc00], R14 ;  /* 0x00bc000e03007388 */ /* 0x000fe80000000400 */
[----:B------:R-:W-:Y:S04]  /*1530*/  STS.U16 [R3+0xcc00], R4 ;  /* 0x00cc000403007388 */ /* 0x000fe80000000400 */
[----:B------:R-:W-:Y:S04]  /*1540*/  STS.U16 [R3+0xdc00], R6 ;  /* 0x00dc000603007388 */ /* 0x000fe80000000400 */
[----:B------:R-:W-:Y:S01]  /*1550*/  STS.U16 [R3+0xec00], R8 ;  /* 0x00ec000803007388 */ /* 0x000fe20000000400 */
[----:B------:R-:W-:Y:S01]  /*1560*/  CS2R R62, SRZ ;  /* 0x00000000003e7805 */ /* 0x000fe2000001ff00 */
[----:B------:R-:W-:Y:S01]  /*1570*/  CS2R R16, SRZ ;  /* 0x0000000000107805 */ /* 0x000fe2000001ff00 */
[----:B0-----:R-:W-:Y:S01]  /*1580*/  CS2R R18, SRZ ;  /* 0x0000000000127805 */ /* 0x001fe2000001ff00 */
[----:B------:R0:W-:Y:S01]  /*1590*/  STS.U16 [R3+0xc00], R22 ;  /* 0x000c001603007388 */ /* 0x0001e20000000400 */
[----:B------:R-:W-:Y:S01]  /*15a0*/  CS2R R20, SRZ ;  /* 0x0000000000147805 */ /* 0x000fe2000001ff00 */
[----:B------:R-:W-:Y:S01]  /*15b0*/  CS2R R24, SRZ ;  /* 0x0000000000187805 */ /* 0x000fe2000001ff00 */
[----:B------:R-:W-:Y:S01]  /*15c0*/  CS2R R28, SRZ ;  /* 0x00000000001c7805 */ /* 0x000fe2000001ff00 */
[----:B------:R1:W-:Y:S01]  /*15d0*/  STS.U16 [R3+0x1c00], R26 ;  /* 0x001c001a03007388 */ /* 0x0003e20000000400 */
[----:B------:R-:W-:Y:S01]  /*15e0*/  CS2R R32, SRZ ;  /* 0x0000000000207805 */ /* 0x000fe2000001ff00 */
[----:B------:R-:W-:Y:S01]  /*15f0*/  CS2R R36, SRZ ;  /* 0x0000000000247805 */ /* 0x000fe2000001ff00 */
[----:B------:R-:W-:Y:S01]  /*1600*/  CS2R R40, SRZ ;  /* 0x0000000000287805 */ /* 0x000fe2000001ff00 */
[----:B------:R2:W-:Y:S01]  /*1610*/  STS.U16 [R3+0x2c00], R30 ;  /* 0x002c001e03007388 */ /* 0x0005e20000000400 */
[----:B------:R-:W-:Y:S01]  /*1620*/  CS2R R44, SRZ ;  /* 0x00000000002c7805 */ /* 0x000fe2000001ff00 */
[----:B0-----:R-:W-:Y:S01]  /*1630*/  CS2R R22, SRZ ;  /* 0x0000000000167805 */ /* 0x001fe2000001ff00 */
[----:B------:R-:W-:Y:S01]  /*1640*/  CS2R R48, SRZ ;  /* 0x0000000000307805 */ /* 0x000fe2000001ff00 */
[----:B------:R0:W-:Y:S01]  /*1650*/  STS.U16 [R3+0x3c00], R34 ;  /* 0x003c002203007388 */ /* 0x0001e20000000400 */
[----:B------:R-:W-:Y:S01]  /*1660*/  CS2R R52, SRZ ;  /* 0x0000000000347805 */ /* 0x000fe2000001ff00 */
[----:B-1----:R-:W-:Y:S01]  /*1670*/  CS2R R26, SRZ ;  /* 0x00000000001a7805 */ /* 0x002fe2000001ff00 */
[----:B------:R-:W-:Y:S01]  /*1680*/  CS2R R58, SRZ ;  /* 0x00000000003a7805 */ /* 0x000fe2000001ff00 */
[----:B------:R1:W-:Y:S01]  /*1690*/  STS.U16 [R3+0x4c00], R38 ;  /* 0x004c002603007388 */ /* 0x0003e20000000400 */
[----:B------:R-:W-:Y:S01]  /*16a0*/  CS2R R68, SRZ ;  /* 0x0000000000447805 */ /* 0x000fe2000001ff00 */
[----:B--2---:R-:W-:Y:S01]  /*16b0*/  CS2R R30, SRZ ;  /* 0x00000000001e7805 */ /* 0x004fe2000001ff00 */
        /* <DEDUP_REMOVED lines=11> */
[----:B--2---:R-:W-:-:S02]  /*1770*/  CS2R R42, SRZ ;  /* 0x00000000002a7805 */ /* 0x004fc4000001ff00 */
[----:B------:R2:W-:Y:S01]  /*1780*/  STS.U16 [R3+0x8c00], R54 ;  /* 0x008c003603007388 */ /* 0x0005e20000000400 */
[----:B0-----:R-:W-:-:S03]  /*1790*/  CS2R R46, SRZ ;  /* 0x00000000002e7805 */ /* 0x001fc6000001ff00 */
[----:B------:R0:W-:Y:S01]  /*17a0*/  STS.U16 [R3+0x9c00], R60 ;  /* 0x009c003c03007388 */ /* 0x0001e20000000400 */
[----:B-1----:R-:W-:-:S03]  /*17b0*/  CS2R R50, SRZ ;  /* 0x0000000000327805 */ /* 0x002fc6000001ff00 */
[----:B------:R1:W-:Y:S01]  /*17c0*/  STS.U16 [R3+0xac00], R66 ;  /* 0x00ac004203007388 */ /* 0x0003e20000000400 */
[----:B--2---:R-:W-:-:S03]  /*17d0*/  CS2R R54, SRZ ;  /* 0x0000000000367805 */ /* 0x004fc6000001ff00 */
[----:B------:R2:W-:Y:S01]  /*17e0*/  STS.U16 [R3+0xfc00], R56 ;  /* 0x00fc003803007388 */ /* 0x0005e20000000400 */
[----:B0-----:R-:W-:Y:S01]  /*17f0*/  CS2R R60, SRZ ;  /* 0x00000000003c7805 */ /* 0x001fe2000001ff00 */
[----:B-1----:R-:W-:Y:S01]  /*1800*/  CS2R R66, SRZ ;  /* 0x0000000000427805 */ /* 0x002fe2000001ff00 */
[----:B--2---:R-:W-:Y:S01]  /*1810*/  CS2R R56, SRZ ;  /* 0x0000000000387805 */ /* 0x004fe2000001ff00 */
[----:B------:R-:W-:Y:S05]  /*1820*/  @!P0 BRA `(.L_x_0) ;  /* 0x0000163000008947 */ /* 0x000fea0003800000 */
[C---:B------:R-:W-:Y:S01]  /*1830*/  LOP3.LUT R4, R0.reuse, 0x7, RZ, 0xc0, !PT ;  /* 0x0000000700047812 */ /* 0x040fe200078ec0ff */
[----:B------:R-:W-:Y:S01]  /*1840*/  IMAD.SHL.U32 R96, R103, 0x2, RZ ;  /* 0x0000000267607824 */ /* 0x000fe200078e00ff */
[C---:B------:R-:W-:Y:S01]  /*1850*/  LOP3.LUT R3, R0.reuse, 0x180, RZ, 0xc0, !PT ;  /* 0x0000018000037812 */ /* 0x040fe200078ec0ff */
[----:B------:R-:W-:Y:S01]  /*1860*/  IMAD.MOV.U32 R17, RZ, RZ, c[0x0][0x1b8] ;  /* 0x00006e00ff117624 */ /* 0x000fe200078e00ff */
[----:B------:R-:W-:Y:S01]  /*1870*/  LOP3.LUT R5, R0, 0x7f, RZ, 0xc0, !PT ;  /* 0x0000007f00057812 */ /* 0x000fe200078ec0ff */
[----:B------:R-:W-:Y:S01]  /*1880*/  IMAD R6, R4, 0x210, RZ ;  /* 0x0000021004067824 */ /* 0x000fe200078e02ff */
[----:B------:R-:W-:Y:S01]  /*1890*/  LOP3.LUT R7, R100, 0x10, RZ, 0xc0, !PT ;  /* 0x0000001064077812 */ /* 0x000fe200078ec0ff */
[----:B------:R-:W-:Y:S01]  /*18a0*/  IMAD.MOV.U32 R98, RZ, RZ, 0x3f800000 ;  /* 0x3f800000ff627424 */ /* 0x000fe200078e00ff */
[----:B------:R-:W-:Y:S01]  /*18b0*/  SHF.R.U32.HI R9, RZ, 0x3, R3 ;  /* 0x00000003ff097819 */ /* 0x000fe20000011603 */
[----:B------:R-:W-:Y:S01]  /*18c0*/  IMAD R3, R2, c[0x0][0x1a0], RZ ;  /* 0x0000680002037a24 */ /* 0x000fe200078e02ff */
[----:B------:R-:W-:Y:S01]  /*18d0*/  LOP3.LUT R11, R7, 0x1e0, R0, 0xf8, !PT ;  /* 0x000001e0070b7812 */ /* 0x000fe200078ef800 */
[----:B------:R-:W-:Y:S01]  /*18e0*/  IMAD R7, R5, c[0x0][0x1a8], RZ ;  /* 0x00006a0005077a24 */ /* 0x000fe200078e02ff */
[----:B------:R-:W-:Y:S01]  /*18f0*/  LOP3.LUT R8, R0, 0xf, RZ, 0xc0, !PT ;  /* 0x0000000f00087812 */ /* 0x000fe200078ec0ff */
[----:B------:R-:W-:Y:S01]  /*1900*/  IMAD R5, R2, c[0x0][0x1b0], RZ ;  /* 0x00006c0002057a24 */ /* 0x000fe200078e02ff */
[----:B------:R-:W-:Y:S01]  /*1910*/  LOP3.LUT R96, R96, R9, RZ, 0x3c, !PT ;  /* 0x0000000960607212 */ /* 0x000fe200078e3cff */
[----:B------:R-:W-:Y:S01]  /*1920*/  IMAD.SHL.U32 R9, R7, 0x2, RZ ;  /* 0x0000000207097824 */ /* 0x000fe200078e00ff */
[----:B------:R-:W-:Y:S01]  /*1930*/  LOP3.LUT R13, R6, R11, RZ, 0x3c, !PT ;  /* 0x0000000b060d7212 */ /* 0x000fe200078e3cff */
[----:B------:R-:W-:Y:S01]  /*1940*/  IMAD R10, R8, c[0x0][0x1b4], RZ ;  /* 0x00006d00080a7a24 */ /* 0x000fe200078e02ff */
[----:B------:R-:W-:Y:S01]  /*1950*/  SHF.L.U32 R6, R3, 0x1, RZ ;  /* 0x0000000103067819 */ /* 0x000fe200000006ff */
[----:B------:R-:W-:Y:S01]  /*1960*/  IMAD.SHL.U32 R8, R5, 0x2, RZ ;  /* 0x0000000205087824 */ /* 0x000fe200078e00ff */
[----:B------:R-:W-:Y:S01]  /*1970*/  LOP3.LUT R11, R0, 0x10, RZ, 0xc0, !PT ;  /* 0x00000010000b7812 */ /* 0x000fe200078ec0ff */
[----:B------:R-:W-:Y:S01]  /*1980*/  IMAD.HI R3, R3, 0x2, RZ ;  /* 0x0000000203037827 */ /* 0x000fe200078e02ff */
[----:B------:R-:W-:Y:S01]  /*1990*/  IADD3 R116, P0, P1, R9, c[0x0][0x168], R6 ;  /* 0x00005a0009747a10 */ /* 0x000fe2000791e006 */
[----:B------:R-:W-:Y:S01]  /*19a0*/  CS2R R60, SRZ ;  /* 0x00000000003c7805 */ /* 0x000fe2000001ff00 */
[----:B------:R-:W-:Y:S01]  /*19b0*/  SHF.L.U32 R14, R11, 0x8, RZ ;  /* 0x000000080b0e7819 */ /* 0x000fe200000006ff */
[C---:B------:R-:W-:Y:S01]  /*19c0*/  IMAD.SHL.U32 R9, R10.reuse, 0x2, RZ ;  /* 0x000000020a097824 */ /* 0x040fe200078e00ff */
[----:B------:R-:W-:Y:S01]  /*19d0*/  MOV R16, c[0x0][0x1a4] ;  /* 0x0000690000107a02 */ /* 0x000fe20000000f00 */
[----:B------:R-:W-:Y:S01]  /*19e0*/  IMAD.HI R6, R7, 0x2, RZ ;  /* 0x0000000207067827 */ /* 0x000fe200078e02ff */
[----:B------:R-:W-:Y:S01]  /*19f0*/  SHF.R.U32.HI R7, RZ, 0x7, R0 ;  /* 0x00000007ff077819 */ /* 0x000fe20000011600 */
[----:B------:R-:W-:Y:S01]  /*1a00*/  CS2R R62, SRZ ;  /* 0x00000000003e7805 */ /* 0x000fe2000001ff00 */
[----:B------:R-:W-:Y:S01]  /*1a10*/  IADD3 R106, P2, P3, R9, c[0x0][0x170], R8 ;  /* 0x00005c00096a7a10 */ /* 0x000fe20007b5e008 */
[----:B------:R-:W-:Y:S01]  /*1a20*/  IMAD.HI R12, R10, 0x2, RZ ;  /* 0x000000020a0c7827 */ /* 0x000fe200078e02ff */
[----:B------:R-:W-:Y:S01]  /*1a30*/  SHF.R.S32.HI R9, RZ, 0x2, R0 ;  /* 0x00000002ff097819 */ /* 0x000fe20000011400 */
[----:B------:R-:W-:Y:S01]  /*1a40*/  CS2R R18, SRZ ;  /* 0x0000000000127805 */ /* 0x000fe2000001ff00 */
[----:B------:R-:W-:Y:S01]  /*1a50*/  SGXT.U32 R7, R7, 0x2 ;  /* 0x000000020707781a */ /* 0x000fe20000000000 */
[----:B------:R-:W-:Y:S01]  /*1a60*/  IMAD.HI R5, R5, 0x2, RZ ;  /* 0x0000000205057827 */ /* 0x000fe200078e02ff */
[----:B------:R-:W-:Y:S01]  /*1a70*/  SGXT R9, R9, 0x1 ;  /* 0x000000010909781a */ /* 0x000fe20000000200 */
[----:B------:R-:W-:Y:S01]  /*1a80*/  CS2R R20, SRZ ;  /* 0x0000000000147805 */ /* 0x000fe2000001ff00 */
[----:B------:R-:W-:Y:S01]  /*1a90*/  MOV R97, 0x3f800000 ;  /* 0x3f80000000617802 */ /* 0x000fe20000000f00 */
[----:B------:R-:W-:Y:S01]  /*1aa0*/  IMAD R15, R11, -0xf0, R14 ;  /* 0xffffff100b0f7824 */ /* 0x000fe200078e020e */
[----:B------:R-:W-:Y:S01]  /*1ab0*/  CS2R R22, SRZ ;  /* 0x0000000000167805 */ /* 0x000fe2000001ff00 */
[----:B------:R-:W-:Y:S01]  /*1ac0*/  IMAD.IADD R10, R14, 0x1, R13 ;  /* 0x000000010e0a7824 */ /* 0x000fe200078e020d */
[----:B------:R-:W-:Y:S01]  /*1ad0*/  IADD3.X R14, R6, c[0x0][0x16c], R3, P0, P1 ;  /* 0x00005b00060e7a10 */ /* 0x000fe200007e2403 */
[----:B------:R-:W-:Y:S01]  /*1ae0*/  IMAD R7, R7, c[0x0][0x1a4], RZ ;  /* 0x0000690007077a24 */ /* 0x000fe200078e02ff */
[----:B------:R-:W-:Y:S01]  /*1af0*/  SHF.R.U32.HI R3, RZ, 0x4, R0 ;  /* 0x00000004ff037819 */ /* 0x000fe20000011600 */
[----:B------:R-:W-:Y:S01]  /*1b00*/  IMAD.MOV.U32 R105, RZ, RZ, -0x800000 ;  /* 0xff800000ff697424 */ /* 0x000fe200078e00ff */
[----:B------:R-:W-:Y:S01]  /*1b10*/  IADD3.X R13, R12, c[0x0][0x174], R5, P2, P3 ;  /* 0x00005d000c0d7a10 */ /* 0x000fe200017e6405 */
[----:B------:R-:W-:Y:S01]  /*1b20*/  IMAD.MOV.U32 R104, RZ, RZ, -0x800000 ;  /* 0xff800000ff687424 */ /* 0x000fe200078e00ff */
[----:B------:R-:W-:Y:S01]  /*1b30*/  SGXT.U32 R3, R3, 0x5 ;  /* 0x000000050303781a */ /* 0x000fe20000000000 */
[----:B------:R-:W-:Y:S01]  /*1b40*/  CS2R R24, SRZ ;  /* 0x0000000000187805 */ /* 0x000fe2000001ff00 */
[C---:B------:R-:W-:Y:S01]  /*1b50*/  LEA.HI R5, R0.reuse, 0x20, RZ, 0x1c ;  /* 0x0000002000057811 */ /* 0x040fe200078fe0ff */
[----:B------:R-:W-:Y:S01]  /*1b60*/  CS2R R26, SRZ ;  /* 0x00000000001a7805 */ /* 0x000fe2000001ff00 */
[----:B------:R-:W-:Y:S01]  /*1b70*/  LOP3.LUT R12, R9, 0x90, RZ, 0xc0, !PT ;  /* 0x00000090090c7812 */ /* 0x000fe200078ec0ff */
[----:B------:R-:W-:Y:S01]  /*1b80*/  IMAD R8, R3, c[0x0][0x1b8], RZ ;  /* 0x00006e0003087a24 */ /* 0x000fe200078e02ff */
[----:B------:R-:W-:Y:S01]  /*1b90*/  LEA.HI R6, R0, 0x60, RZ, 0x1c ;  /* 0x0000006000067811 */ /* 0x000fe200078fe0ff */
[----:B------:R-:W-:Y:S01]  /*1ba0*/  IMAD R9, R5, c[0x0][0x1b8], RZ ;  /* 0x00006e0005097a24 */ /* 0x000fe200078e02ff */
[----:B------:R-:W-:Y:S01]  /*1bb0*/  LOP3.LUT R5, R12, 0x60, R99, 0xf8, !PT ;  /* 0x000000600c057812 */ /* 0x000fe200078ef863 */
[----:B------:R-:W-:Y:S01]  /*1bc0*/  CS2R R28, SRZ ;  /* 0x00000000001c7805 */ /* 0x000fe2000001ff00 */
[----:B------:R-:W-:Y:S01]  /*1bd0*/  LEA R3, R16, R7, 0x2 ;  /* 0x0000000710037211 */ /* 0x000fe200078e10ff */
[----:B------:R-:W-:Y:S01]  /*1be0*/  IMAD R11, R6, c[0x0][0x1b8], RZ ;  /* 0x00006e00060b7a24 */ /* 0x000fe200078e02ff */
[----:B------:R-:W-:Y:S01]  /*1bf0*/  LOP3.LUT R12, R5, 0x10, R100, 0x78, !PT ;  /* 0x00000010050c7812 */ /* 0x000fe200078e7864 */
[----:B------:R-:W-:Y:S01]  /*1c00*/  IMAD R6, R17, 0x40, R8 ;  /* 0x0000004011067824 */ /* 0x000fe200078e0208 */
[-C--:B------:R-:W-:Y:S01]  /*1c10*/  LEA R112, P0, R8, R106.reuse, 0x1 ;  /* 0x0000006a08707211 */ /* 0x080fe200078008ff */
[----:B------:R-:W-:Y:S01]  /*1c20*/  IMAD R5, R16, 0x4, R3 ;  /* 0x0000000410057824 */ /* 0x000fe200078e0203 */
[-C--:B------:R-:W-:Y:S01]  /*1c30*/  LEA R110, P1, R9, R106.reuse, 0x1 ;  /* 0x0000006a096e7211 */ /* 0x080fe200078208ff */
[----:B------:R-:W-:Y:S01]  /*1c40*/  CS2R R30, SRZ ;  /* 0x00000000001e7805 */ /* 0x000fe2000001ff00 */
[-C--:B------:R-:W-:Y:S01]  /*1c50*/  LEA R108, P2, R6, R106.reuse, 0x1 ;  /* 0x0000006a066c7211 */ /* 0x080fe200078408ff */
[----:B------:R-:W-:Y:S01]  /*1c60*/  CS2R R32, SRZ ;  /* 0x0000000000207805 */ /* 0x000fe2000001ff00 */
[----:B------:R-:W-:Y:S01]  /*1c70*/  LEA R106, P3, R11, R106, 0x1 ;  /* 0x0000006a0b6a7211 */ /* 0x000fe200078608ff */
[----:B------:R-:W-:Y:S01]  /*1c80*/  CS2R R34, SRZ ;  /* 0x0000000000227805 */ /* 0x000fe2000001ff00 */
[----:B------:R-:W-:Y:S01]  /*1c90*/  LEA.HI.X.SX32 R113, R8, R13, 0x1, P0 ;  /* 0x0000000d08717211 */ /* 0x000fe200000f0eff */
[----:B------:R-:W-:Y:S01]  /*1ca0*/  CS2R R36, SRZ ;  /* 0x0000000000247805 */ /* 0x000fe2000001ff00 */
[----:B------:R-:W-:Y:S01]  /*1cb0*/  LEA R8, R16, R5, 0x2 ;  /* 0x0000000510087211 */ /* 0x000fe200078e10ff */
[----:B------:R-:W-:Y:S01]  /*1cc0*/  CS2R R38, SRZ ;  /* 0x0000000000267805 */ /* 0x000fe2000001ff00 */
[-C--:B------:R-:W-:Y:S01]  /*1cd0*/  LEA.HI.X.SX32 R111, R9, R13.reuse, 0x1, P1 ;  /* 0x0000000d096f7211 */ /* 0x080fe200008f0eff */
[----:B------:R-:W-:Y:S01]  /*1ce0*/  IMAD R9, R4, 0x110, RZ ;  /* 0x0000011004097824 */ /* 0x000fe200078e02ff */
[-C--:B------:R-:W-:Y:S01]  /*1cf0*/  LEA.HI.X.SX32 R109, R6, R13.reuse, 0x1, P2 ;  /* 0x0000000d066d7211 */ /* 0x080fe200010f0eff */
[----:B------:R-:W-:Y:S01]  /*1d00*/  IMAD.IADD R6, R12, 0x1, R15 ;  /* 0x000000010c067824 */ /* 0x000fe200078e020f */
[----:B------:R-:W-:Y:S01]  /*1d10*/  LEA.HI.X.SX32 R107, R11, R13, 0x1, P3 ;  /* 0x0000000d0b6b7211 */ /* 0x000fe200018f0eff */
[----:B------:R-:W-:Y:S01]  /*1d20*/  CS2R R16, SRZ ;  /* 0x0000000000107805 */ /* 0x000fe2000001ff00 */
[-C--:B------:R-:W-:Y:S01]  /*1d30*/  LEA R122, P0, R7, R116.reuse, 0x1 ;  /* 0x00000074077a7211 */ /* 0x080fe200078008ff */
[----:B------:R-:W-:Y:S01]  /*1d40*/  CS2R R40, SRZ ;  /* 0x0000000000287805 */ /* 0x000fe2000001ff00 */
[-C--:B------:R-:W-:Y:S01]  /*1d50*/  LEA R120, P1, R3, R116.reuse, 0x1 ;  /* 0x0000007403787211 */ /* 0x080fe200078208ff */
[----:B------:R-:W-:Y:S01]  /*1d60*/  CS2R R42, SRZ ;  /* 0x00000000002a7805 */ /* 0x000fe2000001ff00 */
[-C--:B------:R-:W-:Y:S01]  /*1d70*/  LEA R118, P2, R5, R116.reuse, 0x1 ;  /* 0x0000007405767211 */ /* 0x080fe200078408ff */
[----:B------:R-:W-:Y:S01]  /*1d80*/  CS2R R44, SRZ ;  /* 0x00000000002c7805 */ /* 0x000fe2000001ff00 */
[C---:B------:R-:W-:Y:S01]  /*1d90*/  LEA R116, P3, R8.reuse, R116, 0x1 ;  /* 0x0000007408747211 */ /* 0x040fe200078608ff */
[----:B------:R-:W-:Y:S01]  /*1da0*/  CS2R R46, SRZ ;  /* 0x00000000002e7805 */ /* 0x000fe2000001ff00 */
[-C--:B------:R-:W-:Y:S01]  /*1db0*/  LEA.HI.X.SX32 R123, R7, R14.reuse, 0x1, P0 ;  /* 0x0000000e077b7211 */ /* 0x080fe200000f0eff */
[----:B------:R-:W-:Y:S01]  /*1dc0*/  CS2R R48, SRZ ;  /* 0x0000000000307805 */ /* 0x000fe2000001ff00 */
[-C--:B------:R-:W-:Y:S01]  /*1dd0*/  LEA.HI.X.SX32 R117, R8, R14.reuse, 0x1, P3 ;  /* 0x0000000e08757211 */ /* 0x080fe200018f0eff */
[----:B------:R-:W-:Y:S01]  /*1de0*/  CS2R R50, SRZ ;  /* 0x0000000000327805 */ /* 0x000fe2000001ff00 */
[----:B------:R-:W-:Y:S01]  /*1df0*/  SHF.R.S32.HI R8, RZ, 0x6, R0 ;  /* 0x00000006ff087819 */ /* 0x000fe20000011400 */
[----:B------:R-:W-:Y:S01]  /*1e00*/  CS2R R52, SRZ ;  /* 0x0000000000347805 */ /* 0x000fe2000001ff00 */
[-C--:B------:R-:W-:Y:S01]  /*1e10*/  LEA.HI.X.SX32 R121, R3, R14.reuse, 0x1, P1 ;  /* 0x0000000e03797211 */ /* 0x080fe200008f0eff */
[----:B------:R-:W-:Y:S01]  /*1e20*/  IMAD.MOV.U32 R3, RZ, RZ, RZ ;  /* 0x000000ffff037224 */ /* 0x000fe200078e00ff */
[----:B------:R-:W-:Y:S01]  /*1e30*/  SGXT R8, R8, 0x1 ;  /* 0x000000010808781a */ /* 0x000fe20000000200 */
[----:B------:R-:W-:Y:S01]  /*1e40*/  CS2R R54, SRZ ;  /* 0x0000000000367805 */ /* 0x000fe2000001ff00 */
[----:B------:R-:W-:Y:S01]  /*1e50*/  LEA.HI.X.SX32 R119, R5, R14, 0x1, P2 ;  /* 0x0000000e05777211 */ /* 0x000fe200010f0eff */
[----:B------:R-:W-:Y:S01]  /*1e60*/  IMAD.MOV.U32 R5, RZ, RZ, RZ ;  /* 0x000000ffff057224 */ /* 0x000fe200078e00ff */
[----:B------:R-:W-:Y:S01]  /*1e70*/  LOP3.LUT R11, R8, 0x90, RZ, 0xc0, !PT ;  /* 0x00000090080b7812 */ /* 0x000fe200078ec0ff */
[----:B------:R-:W-:Y:S01]  /*1e80*/  CS2R R56, SRZ ;  /* 0x0000000000387805 */ /* 0x000fe2000001ff00 */
[--C-:B------:R-:W-:Y:S01]  /*1e90*/  LOP3.LUT R8, R9, 0x30, R100.reuse, 0x78, !PT ;  /* 0x0000003009087812 */ /* 0x100fe200078e7864 */
[----:B------:R-:W-:Y:S01]  /*1ea0*/  CS2R R58, SRZ ;  /* 0x00000000003a7805 */ /* 0x000fe2000001ff00 */
[----:B------:R-:W-:Y:S01]  /*1eb0*/  LOP3.LUT R9, R11, 0x37e, R100, 0x78, !PT ;  /* 0x0000037e0b097812 */ /* 0x000fe200078e7864 */
[----:B------:R-:W-:Y:S01]  /*1ec0*/  CS2R R68, SRZ ;  /* 0x0000000000447805 */ /* 0x000fe2000001ff00 */
[----:B------:R-:W-:Y:S01]  /*1ed0*/  MOV R7, RZ ;  /* 0x000000ff00077202 */ /* 0x000fe20000000f00 */
[----:B------:R-:W-:Y:S01]  /*1ee0*/  CS2R R70, SRZ ;  /* 0x0000000000467805 */ /* 0x000fe2000001ff00 */
[----:B------:R-:W-:Y:S01]  /*1ef0*/  CS2R R64, SRZ ;  /* 0x0000000000407805 */ /* 0x000fe2000001ff00 */
[----:B------:R-:W-:Y:S01]  /*1f00*/  CS2R R66, SRZ ;  /* 0x0000000000427805 */ /* 0x000fe2000001ff00 */
[----:B------:R-:W-:Y:S01]  /*1f10*/  CS2R R76, SRZ ;  /* 0x00000000004c7805 */ /* 0x000fe2000001ff00 */
[----:B------:R-:W-:Y:S01]  /*1f20*/  CS2R R78, SRZ ;  /* 0x00000000004e7805 */ /* 0x000fe2000001ff00 */
[----:B------:R-:W-:Y:S01]  /*1f30*/  CS2R R72, SRZ ;  /* 0x0000000000487805 */ /* 0x000fe2000001ff00 */
[----:B------:R-:W-:Y:S01]  /*1f40*/  CS2R R74, SRZ ;  /* 0x00000000004a7805 */ /* 0x000fe2000001ff00 */
[----:B------:R-:W-:-:S02]  /*1f50*/  LOP3.LUT R11, R96, 0x40, RZ, 0x3c, !PT ;  /* 0x00000040600b7812 */ /* 0x000fc400078e3cff */
[----:B------:R-:W-:Y:S02]  /*1f60*/  LOP3.LUT R4, R8, 0x40, RZ, 0x3c, !PT ;  /* 0x0000004008047812 */ /* 0x000fe400078e3cff */
.L_x_1:
[----:B------:R-:W-:-:S04]  /*1f70*/  IMAD.WIDE R14, R7, 0x2, R122 ;  /* 0x00000002070e7825 */ /* 0x000fc800078e027a */
[C---:B------:R-:W-:Y:S01]  /*1f80*/  IMAD.WIDE R12, R7.reuse, 0x2, R118 ;  /* 0x00000002070c7825 */ /* 0x040fe200078e0276 */
[----:B------:R-:W2:Y:S03]  /*1f90*/  LDG.E.U16 R115, [R14.64] ;  /* 0x000000040e737981 */ /* 0x000ea6000c1e1500 */
[C---:B------:R-:W-:Y:S01]  /*1fa0*/  IMAD.WIDE R80, R7.reuse, 0x2, R120 ;  /* 0x0000000207507825 */ /* 0x040fe200078e0278 */
[----:B------:R-:W3:Y:S03]  /*1fb0*/  LDG.E.U16 R125, [R12.64] ;  /* 0x000000040c7d7981 */ /* 0x000ee6000c1e1500 */
[----:B------:R-:W-:Y:S01]  /*1fc0*/  IMAD.WIDE R92, R7, 0x2, R116 ;  /* 0x00000002075c7825 */ /* 0x000fe200078e0274 */
[----:B------:R-:W4:Y:S04]  /*1fd0*/  LDG.E.U16 R114, [R80.64] ;  /* 0x0000000450727981 */ /* 0x000f28000c1e1500 */
[----:B------:R-:W5:Y:S04]  /*1fe0*/  LDG.E.U16 R124, [R92.64] ;  /* 0x000000045c7c7981 */ /* 0x000f68000c1e1500 */
[----:B------:R-:W-:Y:S06]  /*1ff0*/  BAR.SYNC.DEFER_BLOCKING 0x0 ;  /* 0x0000000000007b1d */ /* 0x000fec0000010000 */
[----:B--2---:R-:W-:Y:S04]  /*2000*/  STS.U16 [R96+0x10000], R115 ;  /* 0x0100007360007388 */ /* 0x004fe80000000400 */
[----:B---3--:R-:W-:Y:S04]  /*2010*/  STS.U16 [R96+0x10800], R125 ;  /* 0x0108007d60007388 */ /* 0x008fe80000000400 */
[----:B----4-:R-:W-:Y:S04]  /*2020*/  STS.U16 [R11+0x10400], R114 ;  /* 0x010400720b007388 */ /* 0x010fe80000000400 */
[----:B-----5:R-:W-:Y:S04]  /*2030*/  STS.U16 [R11+0x10c00], R124 ;  /* 0x010c007c0b007388 */ /* 0x020fe80000000400 */
[----:B------:R-:W-:Y:S06]  /*2040*/  BAR.SYNC.DEFER_BLOCKING 0x0 ;  /* 0x0000000000007b1d */ /* 0x000fec0000010000 */
[----:B------:R-:W-:Y:S04]  /*2050*/  LDSM.16.MT88.4 R84, [R10] ;  /* 0x000000000a54783b */ /* 0x000fe80000004200 */
[----:B------:R-:W0:Y:S04]  /*2060*/  LDSM.16.M88.4 R88, [R8+0x10000] ;  /* 0x010000000858783b */ /* 0x000e280000000200 */
[----:B------:R-:W1:Y:S04]  /*2070*/  LDSM.16.M88.4 R12, [R8+0x10800] ;  /* 0x01080000080c783b */ /* 0x000e680000000200 */
[----:B------:R-:W2:Y:S01]  /*2080*/  LDSM.16.MT88.4 R80, [R10+0x2000] ;  /* 0x002000000a50783b */ /* 0x000ea20000004200 */
[C---:B0-----:R-:W-:Y:S08]  /*2090*/  HMMA.16816.F32 R92, R84.reuse, R88, RZ ;  /* 0x00000058545c723c */ /* 0x041ff000000018ff */
[----:B-1----:R-:W-:Y:S11]  /*20a0*/  HMMA.16816.F32 R84, R84, R12, RZ ;  /* 0x0000000c5454723c */ /* 0x002ff600000018ff */
[----:B------:R-:W-:Y:S05]  /*20b0*/  @!UPT UIADD3 URZ, URZ, URZ, URZ ;  /* 0x0000003f3f3ff290 */ /* 0x000fea000fffe03f */
[C---:B--2---:R-:W-:Y:S01]  /*20c0*/  HMMA.16816.F32 R88, R80.reuse, R90, R92 ;  /* 0x0000005a5058723c */ /* 0x044fe2000000185c */
[----:B------:R-:W-:Y:S07]  /*20d0*/  LDSM.16.M88.4 R92, [R4+0x10800] ;  /* 0x01080000045c783b */ /* 0x000fee0000000200 */
[----:B------:R-:W-:Y:S01]  /*20e0*/  HMMA.16816.F32 R80, R80, R14, R84 ;  /* 0x0000000e5050723c */ /* 0x000fe20000001854 */
[----:B------:R-:W0:Y:S04]  /*20f0*/  LDSM.16.MT88.4 R84, [R10+0x4000] ;  /* 0x004000000a54783b */ /* 0x000e280000004200 */
[----:B------:R-:W1:Y:S11]  /*2100*/  LDSM.16.M88.4 R12, [R4+0x10000] ;  /* 0x01000000040c783b */ /* 0x000e760000000200 */
[----:B------:R-:W-:Y:S08]  /*2110*/  @!UPT UIADD3 URZ, URZ, URZ, URZ ;  /* 0x0000003f3f3ff290 */ /* 0x000ff0000fffe03f */
[C---:B0-----:R-:W-:Y:S08]  /*2120*/  HMMA.16816.F32 R80, R84.reuse, R92, R80 ;  /* 0x0000005c5450723c */ /* 0x041ff00000001850 */
[----:B-1----:R-:W-:Y:S01]  /*2130*/  HMMA.16816.F32 R88, R84, R12, R88 ;  /* 0x0000000c5458723c */ /* 0x002fe20000001858 */
[----:B------:R-:W0:Y:S11]  /*2140*/  LDSM.16.MT88.4 R84, [R10+0x6000] ;  /* 0x006000000a54783b */ /* 0x000e360000004200 */
[----:B------:R-:W-:Y:S11]  /*2150*/  @!UPT UIADD3 URZ, URZ, URZ, URZ ;  /* 0x0000003f3f3ff290 */ /* 0x000ff6000fffe03f */
[----:B------:R-:W-:Y:S01]  /*2160*/  @!UPT UIADD3 URZ, URZ, URZ, URZ ;  /* 0x0000003f3f3ff290 */ /* 0x000fe2000fffe03f */
[C---:B0-----:R-:W-:Y:S01]  /*2170*/  HMMA.16816.F32 R12, R84.reuse, R14, R88 ;  /* 0x0000000e540c723c */ /* 0x041fe20000001858 */
        /* <DEDUP_REMOVED lines=13> */
[----:B------:R-:W-:Y:S04]  /*2250*/  LDSM.16.MT88.4 R84, [R10+0xc000] ;  /* 0x00c000000a54783b */ /* 0x000fe80000004200 */
[----:B------:R-:W0:Y:S01]  /*2260*/  LDSM.16.M88.4 R88, [R4+0x10880] ;  /* 0x010880000458783b */ /* 0x000e220000000200 */
[----:B------:R-:W-:-:S04]  /*2270*/  IMAD.WIDE R124, R3, 0x2, R112 ;  /* 0x00000002037c7825 */ /* 0x000fc800078e0270 */
[C---:B------:R-:W-:Y:S02]  /*2280*/  IMAD.WIDE R114, R3.reuse, 0x2, R108 ;  /* 0x0000000203727825 */ /* 0x040fe400078e026c */
[----:B------:R1:W2:Y:S11]  /*2290*/  LDG.E.U16 R124, [R124.64] ;  /* 0x000000047c7c7981 */ /* 0x0002b6000c1e1500 */
[----:B------:R-:W-:Y:S01]  /*22a0*/  @!UPT UIADD3 URZ, URZ, URZ, URZ ;  /* 0x0000003f3f3ff290 */ /* 0x000fe2000fffe03f */
[----:B0-----:R-:W-:Y:S07]  /*22b0*/  HMMA.16816.F32 R92, R84, R88, R92 ;  /* 0x00000058545c723c */ /* 0x001fee000000185c */
[----:B------:R-:W-:-:S05]  /*22c0*/  IMAD.WIDE R88, R3, 0x2, R110 ;  /* 0x0000000203587825 */ /* 0x000fca00078e026e */
[----:B-1----:R0:W3:Y:S01]  /*22d0*/  LDG.E.U16 R125, [R88.64] ;  /* 0x00000004587d7981 */ /* 0x0020e2000c1e1500 */
[----:B------:R-:W-:Y:S03]  /*22e0*/  HMMA.16816.F32 R12, R84, R80, R12 ;  /* 0x00000050540c723c */ /* 0x000fe6000000180c */
[----:B------:R1:W4:Y:S04]  /*22f0*/  LDG.E.U16 R81, [R114.64] ;  /* 0x0000000472517981 */ /* 0x000328000c1e1500 */
[----:B------:R-:W5:Y:S01]  /*2300*/  LDSM.16.MT88.4 R84, [R10+0xe000] ;  /* 0x00e000000a54783b */ /* 0x000f620000004200 */
[----:B0-----:R-:W-:-:S05]  /*2310*/  IMAD.WIDE R88, R3, 0x2, R106 ;  /* 0x0000000203587825 */ /* 0x001fca00078e026a */
[----:B------:R0:W4:Y:S04]  /*2320*/  LDG.E.U16 R80, [R88.64] ;  /* 0x0000000458507981 */ /* 0x000128000c1e1500 */
[----:B------:R-:W-:Y:S07]  /*2330*/  BAR.SYNC.DEFER_BLOCKING 0x0 ;  /* 0x0000000000007b1d */ /* 0x000fee0000010000 */
[C---:B-----5:R-:W-:Y:S08]  /*2340*/  HMMA.16816.F32 R12, R84.reuse, R82, R12 ;  /* 0x00000052540c723c */ /* 0x060ff0000000180c */
[----:B------:R-:W-:Y:S11]  /*2350*/  HMMA.16816.F32 R92, R84, R90, R92 ;  /* 0x0000005a545c723c */ /* 0x000ff6000000185c */
[----:B------:R-:W-:Y:S05]  /*2360*/  @!UPT UIADD3 URZ, URZ, URZ, URZ ;  /* 0x0000003f3f3ff290 */ /* 0x000fea000fffe03f */
[----:B------:R-:W-:Y:S02]  /*2370*/  FMUL R82, R12, c[0x0][0x188] ;  /* 0x000062000c527a20 */ /* 0x000fe40000400000 */
[----:B------:R-:W-:-:S05]  /*2380*/  FMUL R83, R13, c[0x0][0x188] ;  /* 0x000062000d537a20 */ /* 0x000fca0000400000 */
[----:B------:R-:W-:Y:S01]  /*2390*/  FMNMX R83, R82, R83, !PT ;  /* 0x0000005352537209 */ /* 0x000fe20007800000 */
[----:B------:R-:W-:-:S05]  /*23a0*/  FMUL R82, R92, c[0x0][0x188] ;  /* 0x000062005c527a20 */ /* 0x000fca0000400000 */
[----:B------:R-:W-:Y:S01]  /*23b0*/  FMNMX R83, R82, R83, !PT ;  /* 0x0000005352537209 */ /* 0x000fe20007800000 */
[----:B------:R-:W-:-:S05]  /*23c0*/  FMUL R82, R93, c[0x0][0x188] ;  /* 0x000062005d527a20 */ /* 0x000fca0000400000 */
[----:B------:R-:W-:Y:S01]  /*23d0*/  FMNMX R84, R82, R83, !PT ;  /* 0x0000005352547209 */ /* 0x000fe20007800000 */
[----:B------:R-:W-:Y:S02]  /*23e0*/  FMUL R82, R14, c[0x0][0x188] ;  /* 0x000062000e527a20 */ /* 0x000fe40000400000 */
[----:B------:R-:W-:-:S05]  /*23f0*/  FMUL R83, R15, c[0x0][0x188] ;  /* 0x000062000f537a20 */ /* 0x000fca0000400000 */
[----:B------:R-:W-:Y:S01]  /*2400*/  FMNMX R83, R82, R83, !PT ;  /* 0x0000005352537209 */ /* 0x000fe20007800000 */
[----:B------:R-:W-:-:S05]  /*2410*/  FMUL R82, R94, c[0x0][0x188] ;  /* 0x000062005e527a20 */ /* 0x000fca0000400000 */
[----:B------:R-:W-:Y:S01]  /*2420*/  FMNMX R83, R82, R83, !PT ;  /* 0x0000005352537209 */ /* 0x000fe20007800000 */
[----:B------:R-:W-:Y:S01]  /*2430*/  FMUL R82, R95, c[0x0][0x188] ;  /* 0x000062005f527a20 */ /* 0x000fe20000400000 */
[----:B------:R-:W5:Y:S04]  /*2440*/  SHFL.BFLY PT, R85, R84, 0x2, 0x1f ;  /* 0x0c401f0054557f89 */ /* 0x000f6800000e0000 */
[----:B------:R-:W-:-:S05]  /*2450*/  FMNMX R83, R82, R83, !PT ;  /* 0x0000005352537209 */ /* 0x000fca0007800000 */
[----:B------:R-:W0:Y:S01]  /*2460*/  SHFL.BFLY PT, R82, R83, 0x2, 0x1f ;  /* 0x0c401f0053527f89 */ /* 0x000e2200000e0000 */
[----:B-----5:R-:W-:-:S05]  /*2470*/  FMNMX R85, R84, R85, !PT ;  /* 0x0000005554557209 */ /* 0x020fca0007800000 */
[----:B------:R-:W5:Y:S01]  /*2480*/  SHFL.BFLY PT, R86, R85, 0x1, 0x1f ;  /* 0x0c201f0055567f89 */ /* 0x000f6200000e0000 */
[----:B0-----:R-:W-:-:S05]  /*2490*/  FMNMX R82, R83, R82, !PT ;  /* 0x0000005253527209 */ /* 0x001fca0007800000 */
[----:B------:R-:W0:Y:S01]  /*24a0*/  SHFL.BFLY PT, R87, R82, 0x1, 0x1f ;  /* 0x0c201f0052577f89 */ /* 0x000e2200000e0000 */
[----:B-----5:R-:W-:-:S04]  /*24b0*/  FMNMX R86, R85, R86, !PT ;  /* 0x0000005655567209 */ /* 0x020fc80007800000 */
[----:B------:R-:W-:Y:S02]  /*24c0*/  FMNMX R88, R86, R105, !PT ;  /* 0x0000006956587209 */ /* 0x000fe40007800000 */
[----:B0-----:R-:W-:-:S03]  /*24d0*/  FMNMX R87, R82, R87, !PT ;  /* 0x0000005752577209 */ /* 0x001fc60007800000 */
[----:B------:R-:W-:Y:S01]  /*24e0*/  FFMA R12, R12, c[0x0][0x188], -R88 ;  /* 0x000062000c0c7a23 */ /* 0x000fe20000000858 */
[----:B------:R-:W-:-:S03]  /*24f0*/  FMNMX R89, R87, R104, !PT ;  /* 0x0000006857597209 */ /* 0x000fc60007800000 */
[----:B------:R-:W-:Y:S02]  /*2500*/  FMUL R12, R12, 1.4426950216293334961 ;  /* 0x3fb8aa3b0c0c7820 */ /* 0x000fe40000400000 */
[--C-:B------:R-:W-:Y:S02]  /*2510*/  FFMA R92, R92, c[0x0][0x188], -R88.reuse ;  /* 0x000062005c5c7a23 */ /* 0x100fe40000000858 */
[--C-:B------:R-:W-:Y:S01]  /*2520*/  FFMA R93, R93, c[0x0][0x188], -R88.reuse ;  /* 0x000062005d5d7a23 */ /* 0x100fe20000000858 */
[----:B-1----:R0:W-:Y:S01]  /*2530*/  MUFU.EX2 R114, R12 ;  /* 0x0000000c00727308 */ /* 0x0021e20000000800 */
[--C-:B------:R-:W-:Y:S02]  /*2540*/  FFMA R94, R94, c[0x0][0x188], -R89.reuse ;  /* 0x000062005e5e7a23 */ /* 0x100fe40000000859 */
[----:B------:R-:W-:Y:S02]  /*2550*/  FFMA R95, R95, c[0x0][0x188], -R89 ;  /* 0x000062005f5f7a23 */ /* 0x000fe40000000859 */
[----:B------:R-:W-:-:S02]  /*2560*/  FFMA R13, R13, c[0x0][0x188], -R88 ;  /* 0x000062000d0d7a23 */ /* 0x000fc40000000858 */
[----:B------:R-:W-:Y:S02]  /*2570*/  FADD R82, -R88, R105 ;  /* 0x0000006958527221 */ /* 0x000fe40000000100 */
[--C-:B------:R-:W-:Y:S02]  /*2580*/  FFMA R14, R14, c[0x0][0x188], -R89.reuse ;  /* 0x000062000e0e7a23 */ /* 0x100fe40000000859 */
[----:B------:R-:W-:Y:S02]  /*2590*/  FFMA R15, R15, c[0x0][0x188], -R89 ;  /* 0x000062000f0f7a23 */ /* 0x000fe40000000859 */
[----:B0-----:R-:W-:Y:S02]  /*25a0*/  FADD R12, -R89, R104 ;  /* 0x00000068590c7221 */ /* 0x001fe40000000100 */
[----:B------:R-:W-:Y:S02]  /*25b0*/  FMUL R92, R92, 1.4426950216293334961 ;  /* 0x3fb8aa3b5c5c7820 */ /* 0x000fe40000400000 */
[----:B------:R-:W-:-:S02]  /*25c0*/  FMUL R93, R93, 1.4426950216293334961 ;  /* 0x3fb8aa3b5d5d7820 */ /* 0x000fc40000400000 */
[----:B------:R-:W-:Y:S02]  /*25d0*/  FMUL R94, R94, 1.4426950216293334961 ;  /* 0x3fb8aa3b5e5e7820 */ /* 0x000fe40000400000 */
[----:B------:R-:W-:Y:S02]  /*25e0*/  FMUL R95, R95, 1.4426950216293334961 ;  /* 0x3fb8aa3b5f5f7820 */ /* 0x000fe40000400000 */
[----:B------:R-:W-:Y:S02]  /*25f0*/  FMUL R13, R13, 1.4426950216293334961 ;  /* 0x3fb8aa3b0d0d7820 */ /* 0x000fe40000400000 */
[----:B------:R-:W-:Y:S02]  /*2600*/  FMUL R82, R82, 1.4426950216293334961 ;  /* 0x3fb8aa3b52527820 */ /* 0x000fe40000400000 */
[----:B------:R-:W-:Y:S02]  /*2610*/  FMUL R14, R14, 1.4426950216293334961 ;  /* 0x3fb8aa3b0e0e7820 */ /* 0x000fe40000400000 */
[----:B------:R-:W-:-:S02]  /*2620*/  FMUL R15, R15, 1.4426950216293334961 ;  /* 0x3fb8aa3b0f0f7820 */ /* 0x000fc40000400000 */
[----:B------:R-:W-:Y:S01]  /*2630*/  FMUL R12, R12, 1.4426950216293334961 ;  /* 0x3fb8aa3b0c0c7820 */ /* 0x000fe20000400000 */
[----:B------:R-:W-:Y:S01]  /*2640*/  MUFU.EX2 R115, R13 ;  /* 0x0000000d00737308 */ /* 0x000fe20000000800 */
[----:B--2---:R0:W-:Y:S07]  /*2650*/  STS.U16 [R9+0x10000], R124 ;  /* 0x0100007c09007388 */ /* 0x0041ee0000000400 */
[----:B------:R-:W-:Y:S01]  /*2660*/  MUFU.EX2 R92, R92 ;  /* 0x0000005c005c7308 */ /* 0x000fe20000000800 */
[----:B---3--:R-:W-:Y:S04]  /*2670*/  STS.U16 [R9+0x10400], R125 ;  /* 0x0104007d09007388 */ /* 0x008fe80000000400 */
[----:B----4-:R-:W-:Y:S04]  /*2680*/  STS.U16 [R9+0x10800], R81 ;  /* 0x0108005109007388 */ /* 0x010fe80000000400 */
[----:B------:R1:W-:Y:S04]  /*2690*/  STS.U16 [R9+0x10c00], R80 ;  /* 0x010c005009007388 */ /* 0x0003e80000000400 */
[----:B------:R-:W-:Y:S06]  /*26a0*/  BAR.SYNC.DEFER_BLOCKING 0x0 ;  /* 0x0000000000007b1d */ /* 0x000fec0000010000 */
[----:B------:R-:W-:Y:S01]  /*26b0*/  MUFU.EX2 R93, R93 ;  /* 0x0000005d005d7308 */ /* 0x000fe20000000800 */
[----:B------:R-:W2:Y:S07]  /*26c0*/  LDSM.16.M88.4 R84, [R6+0x10000] ;  /* 0x010000000654783b */ /* 0x000eae0000000200 */
[----:B------:R-:W3:Y:S08]  /*26d0*/  MUFU.EX2 R91, R82 ;  /* 0x00000052005b7308 */ /* 0x000ef00000000800 */
[----:B------:R-:W-:Y:S08]  /*26e0*/  MUFU.EX2 R105, R14 ;  /* 0x0000000e00697308 */ /* 0x000ff00000000800 */
[----:B0-----:R-:W0:Y:S08]  /*26f0*/  MUFU.EX2 R124, R15 ;  /* 0x0000000f007c7308 */ /* 0x001e300000000800 */
[----:B------:R-:W-:Y:S08]  /*2700*/  MUFU.EX2 R94, R94 ;  /* 0x0000005e005e7308 */ /* 0x000ff00000000800 */
[----:B------:R4:W5:Y:S08]  /*2710*/  MUFU.EX2 R90, R12 ;  /* 0x0000000c005a7308 */ /* 0x0009700000000800 */
[----:B------:R-:W2:Y:S01]  /*2720*/  MUFU.EX2 R95, R95 ;  /* 0x0000005f005f7308 */ /* 0x000ea20000000800 */
[----:B----4-:R-:W4:Y:S01]  /*2730*/  LDSM.16.M88.4 R12, [R6+0x10200] ;  /* 0x01020000060c783b */ /* 0x010f220000000200 */
[----:B---3--:R-:W-:Y:S01]  /*2740*/  FMUL R60, R91, R60 ;  /* 0x0000003c5b3c7220 */ /* 0x008fe20000400000 */
[----:B-1----:R-:W-:Y:S01]  /*2750*/  F2FP.PACK_AB R80, R115, R114 ;  /* 0x000000727350723e */ /* 0x002fe200000000ff */
[C---:B------:R-:W-:Y:S01]  /*2760*/  FMUL R61, R91.reuse, R61 ;  /* 0x0000003d5b3d7220 */ /* 0x040fe20000400000 */
[----:B0-----:R-:W-:Y:S01]  /*2770*/  F2FP.PACK_AB R81, R124, R105 ;  /* 0x000000697c51723e */ /* 0x001fe200000000ff */
[----:B------:R-:W-:Y:S01]  /*2780*/  FMUL R16, R91, R16 ;  /* 0x000000105b107220 */ /* 0x000fe20000400000 */
[----:B------:R-:W-:Y:S01]  /*2790*/  F2FP.PACK_AB R82, R93, R92 ;  /* 0x0000005c5d52723e */ /* 0x000fe200000000ff */
[----:B-----5:R-:W-:-:S02]  /*27a0*/  FMUL R62, R90, R62 ;  /* 0x0000003e5a3e7220 */ /* 0x020fc40000400000 */
[C---:B------:R-:W-:Y:S02]  /*27b0*/  FMUL R63, R90.reuse, R63 ;  /* 0x0000003f5a3f7220 */ /* 0x040fe40000400000 */
[----:B------:R-:W-:Y:S02]  /*27c0*/  FMUL R17, R91, R17 ;  /* 0x000000115b117220 */ /* 0x000fe40000400000 */
[C---:B------:R-:W-:Y:S01]  /*27d0*/  FMUL R18, R90.reuse, R18 ;  /* 0x000000125a127220 */ /* 0x040fe20000400000 */
[----:B--2---:R-:W-:Y:S01]  /*27e0*/  F2FP.PACK_AB R83, R95, R94 ;  /* 0x0000005e5f53723e */ /* 0x004fe200000000ff */
[----:B------:R-:W-:-:S06]  /*27f0*/  FMUL R19, R90, R19 ;  /* 0x000000135a137220 */ /* 0x000fcc0000400000 */
[C---:B------:R-:W-:Y:S08]  /*2800*/  HMMA.16816.F32 R60, R80.reuse, R84, R60 ;  /* 0x00000054503c723c */ /* 0x040ff0000000183c */
[----:B------:R-:W-:Y:S01]  /*2810*/  HMMA.16816.F32 R16, R80, R86, R16 ;  /* 0x000000565010723c */ /* 0x000fe20000001810 */
[----:B------:R-:W0:Y:S01]  /*2820*/  LDSM.16.M88.4 R84, [R6+0x10400] ;  /* 0x010400000654783b */ /* 0x000e220000000200 */
[----:B------:R-:W-:-:S02]  /*2830*/  FMUL R20, R91, R20 ;  /* 0x000000145b147220 */ /* 0x000fc40000400000 */
[C---:B------:R-:W-:Y:S02]  /*2840*/  FMUL R21, R91.reuse, R21 ;  /* 0x000000155b157220 */ /* 0x040fe40000400000 */
[C---:B------:R-:W-:Y:S02]  /*2850*/  FMUL R22, R90.reuse, R22 ;  /* 0x000000165a167220 */ /* 0x040fe40000400000 */
[C---:B------:R-:W-:Y:S02]  /*2860*/  FMUL R23, R90.reuse, R23 ;  /* 0x000000175a177220 */ /* 0x040fe40000400000 */
[C---:B------:R-:W-:Y:S02]  /*2870*/  FMUL R24, R91.reuse, R24 ;  /* 0x000000185b187220 */ /* 0x040fe40000400000 */
[----:B------:R-:W-:Y:S02]  /*2880*/  FMUL R25, R91, R25 ;  /* 0x000000195b197220 */ /* 0x000fe40000400000 */
[----:B------:R-:W-:-:S02]  /*2890*/  FMUL R26, R90, R26 ;  /* 0x0000001a5a1a7220 */ /* 0x000fc40000400000 */
[----:B------:R-:W-:Y:S01]  /*28a0*/  FMUL R27, R90, R27 ;  /* 0x0000001b5a1b7220 */ /* 0x000fe20000400000 */
[C---:B----4-:R-:W-:Y:S08]  /*28b0*/  HMMA.16816.F32 R20, R80.reuse, R12, R20 ;  /* 0x0000000c5014723c */ /* 0x050ff00000001814 */
[----:B------:R-:W-:Y:S01]  /*28c0*/  HMMA.16816.F32 R24, R80, R14, R24 ;  /* 0x0000000e5018723c */ /* 0x000fe20000001818 */
[----:B------:R-:W1:Y:S01]  /*28d0*/  LDSM.16.M88.4 R12, [R6+0x10600] ;  /* 0x01060000060c783b */ /* 0x000e620000000200 */
        /* <DEDUP_REMOVED lines=8> */
[C---:B0-----:R-:W-:Y:S08]  /*2960*/  HMMA.16816.F32 R28, R80.reuse, R84, R28 ;  /* 0x00000054501c723c */ /* 0x041ff0000000181c */
        /* <DEDUP_REMOVED lines=10> */
[C---:B-1----:R-:W-:Y:S08]  /*2a10*/  HMMA.16816.F32 R36, R80.reuse, R12, R36 ;  /* 0x0000000c5024723c */ /* 0x042ff00000001824 */
        /* <DEDUP_REMOVED lines=10> */
[----:B0-----:R-:W-:Y:S01]  /*2ac0*/  HMMA.16816.F32 R44, R80, R84, R44 ;  /* 0x00000054502c723c */ /* 0x001fe2000000182c */
[----:B------:R-:W-:Y:S02]  /*2ad0*/  FADD R115, R114, R115 ;  /* 0x0000007372737221 */ /* 0x000fe40000000000 */
[----:B------:R-:W-:-:S05]  /*2ae0*/  FADD R105, R105, R124 ;  /* 0x0000007c69697221 */ /* 0x000fca0000000000 */
[----:B------:R-:W-:Y:S01]  /*2af0*/  HMMA.16816.F32 R48, R80, R86, R48 ;  /* 0x000000565030723c */ /* 0x000fe20000001830 */
[----:B------:R-:W-:Y:S01]  /*2b00*/  LDSM.16.M88.4 R84, [R6+0x10c00] ;  /* 0x010c00000654783b */ /* 0x000fe20000000200 */
[----:B------:R-:W-:Y:S02]  /*2b10*/  FADD R92, R92, R115 ;  /* 0x000000735c5c7221 */ /* 0x000fe40000000000 */
[----:B------:R-:W-:Y:S02]  /*2b20*/  FADD R94, R94, R105 ;  /* 0x000000695e5e7221 */ /* 0x000fe40000000000 */
[----:B------:R-:W-:Y:S02]  /*2b30*/  FADD R93, R93, R92 ;  /* 0x0000005c5d5d7221 */ /* 0x000fe40000000000 */
[----:B------:R-:W-:-:S03]  /*2b40*/  FADD R95, R95, R94 ;  /* 0x0000005e5f5f7221 */ /* 0x000fc60000000000 */
[----:B------:R-:W0:Y:S04]  /*2b50*/  SHFL.BFLY PT, R94, R93, 0x2, 0x1f ;  /* 0x0c401f005d5e7f89 */ /* 0x000e2800000e0000 */
[----:B------:R-:W2:Y:S01]  /*2b60*/  SHFL.BFLY PT, R92, R95, 0x2, 0x1f ;  /* 0x0c401f005f5c7f89 */ /* 0x000ea200000e0000 */
[C---:B------:R-:W-:Y:S02]  /*2b70*/  FMUL R52, R91.reuse, R52 ;  /* 0x000000345b347220 */ /* 0x040fe40000400000 */
[----:B------:R-:W-:Y:S02]  /*2b80*/  FMUL R53, R91, R53 ;  /* 0x000000355b357220 */ /* 0x000fe40000400000 */
[C---:B------:R-:W-:Y:S02]  /*2b90*/  FMUL R54, R90.reuse, R54 ;  /* 0x000000365a367220 */ /* 0x040fe40000400000 */
[----:B------:R-:W-:-:S02]  /*2ba0*/  FMUL R55, R90, R55 ;  /* 0x000000375a377220 */ /* 0x000fc40000400000 */
[C---:B------:R-:W-:Y:S02]  /*2bb0*/  FMUL R56, R91.reuse, R56 ;  /* 0x000000385b387220 */ /* 0x040fe40000400000 */
[C---:B------:R-:W-:Y:S02]  /*2bc0*/  FMUL R57, R91.reuse, R57 ;  /* 0x000000395b397220 */ /* 0x040fe40000400000 */
[C---:B------:R-:W-:Y:S02]  /*2bd0*/  FMUL R58, R90.reuse, R58 ;  /* 0x0000003a5a3a7220 */ /* 0x040fe40000400000 */
        /* <DEDUP_REMOVED lines=11> */
[----:B------:R-:W-:Y:S02]  /*2c90*/  FMUL R67, R90, R67 ;  /* 0x000000435a437220 */ /* 0x000fe40000400000 */
[----:B0-----:R-:W-:Y:S02]  /*2ca0*/  FADD R94, R93, R94 ;  /* 0x0000005e5d5e7221 */ /* 0x001fe40000000000 */
[----:B--2---:R-:W-:Y:S01]  /*2cb0*/  FADD R92, R95, R92 ;  /* 0x0000005c5f5c7221 */ /* 0x004fe20000000000 */
[C---:B------:R-:W-:Y:S02]  /*2cc0*/  HMMA.16816.F32 R68, R80.reuse, R84, R68 ;  /* 0x000000545044723c */ /* 0x040fe40000001844 */
[----:B------:R-:W0:Y:S06]  /*2cd0*/  SHFL.BFLY PT, R85, R94, 0x1, 0x1f ;  /* 0x0c201f005e557f89 */ /* 0x000e2c00000e0000 */
[----:B------:R-:W-:Y:S01]  /*2ce0*/  HMMA.16816.F32 R64, R80, R86, R64 ;  /* 0x000000565040723c */ /* 0x000fe20000001840 */
[----:B------:R-:W2:Y:S01]  /*2cf0*/  SHFL.BFLY PT, R87, R92, 0x1, 0x1f ;  /* 0x0c201f005c577f89 */ /* 0x000ea200000e0000 */
[----:B------:R-:W-:Y:S01]  /*2d00*/  IADD3 R5, R5, 0x10, RZ ;  /* 0x0000001005057810 */ /* 0x000fe20007ffe0ff */
[----:B------:R-:W-:-:S03]  /*2d10*/  FMUL R76, R91, R76 ;  /* 0x0000004c5b4c7220 */ /* 0x000fc60000400000 */
[----:B------:R-:W-:Y:S01]  /*2d20*/  ISETP.GE.AND P0, PT, R5, c[0x0][0x1d0], PT ;  /* 0x0000740005007a0c */ /* 0x000fe20003f06270 */
[C---:B------:R-:W-:Y:S02]  /*2d30*/  FMUL R77, R91.reuse, R77 ;  /* 0x0000004d5b4d7220 */ /* 0x040fe40000400000 */
[C---:B------:R-:W-:Y:S02]  /*2d40*/  FMUL R78, R90.reuse, R78 ;  /* 0x0000004e5a4e7220 */ /* 0x040fe40000400000 */
[C---:B------:R-:W-:Y:S02]  /*2d50*/  FMUL R79, R90.reuse, R79 ;  /* 0x0000004f5a4f7220 */ /* 0x040fe40000400000 */
[C---:B------:R-:W-:Y:S02]  /*2d60*/  FMUL R72, R91.reuse, R72 ;  /* 0x000000485b487220 */ /* 0x040fe40000400000 */
[----:B------:R-:W-:Y:S02]  /*2d70*/  FMUL R73, R91, R73 ;  /* 0x000000495b497220 */ /* 0x000fe40000400000 */
[----:B------:R-:W-:-:S02]  /*2d80*/  FMUL R74, R90, R74 ;  /* 0x0000004a5a4a7220 */ /* 0x000fc40000400000 */
[----:B------:R-:W-:Y:S01]  /*2d90*/  FMUL R75, R90, R75 ;  /* 0x0000004b5a4b7220 */ /* 0x000fe20000400000 */
[----:B-1----:R-:W-:Y:S01]  /*2da0*/  HMMA.16816.F32 R76, R80, R12, R76 ;  /* 0x0000000c504c723c */ /* 0x002fe2000000184c */
[----:B0-----:R-:W-:Y:S02]  /*2db0*/  FADD R85, R94, R85 ;  /* 0x000000555e557221 */ /* 0x001fe40000000000 */
[----:B--2---:R-:W-:-:S04]  /*2dc0*/  FADD R87, R92, R87 ;  /* 0x000000575c577221 */ /* 0x004fc80000000000 */
[----:B------:R-:W-:Y:S01]  /*2dd0*/  IMAD.MOV.U32 R12, RZ, RZ, 0x10 ;  /* 0x00000010ff0c7424 */ /* 0x000fe200078e00ff */
[----:B------:R-:W-:Y:S01]  /*2de0*/  HMMA.16816.F32 R72, R80, R14, R72 ;  /* 0x0000000e5048723c */ /* 0x000fe20000001848 */
[----:B------:R-:W-:Y:S01]  /*2df0*/  FFMA R98, R91, R98, R85 ;  /* 0x000000625b627223 */ /* 0x000fe20000000055 */
[----:B------:R-:W-:Y:S01]  /*2e00*/  MOV R105, R88 ;  /* 0x0000005800697202 */ /* 0x000fe20000000f00 */
[C---:B------:R-:W-:Y:S02]  /*2e10*/  IMAD R3, R12.reuse, c[0x0][0x1b4], R3 ;  /* 0x00006d000c037a24 */ /* 0x040fe400078e0203 */
[----:B------:R-:W-:Y:S02]  /*2e20*/  IMAD R7, R12, c[0x0][0x1a4], R7 ;  /* 0x000069000c077a24 */ /* 0x000fe400078e0207 */
[----:B------:R-:W-:Y:S02]  /*2e30*/  FFMA R97, R90, R97, R87 ;  /* 0x000000615a617223 */ /* 0x000fe40000000057 */
[----:B------:R-:W-:Y:S01]  /*2e40*/  IMAD.MOV.U32 R104, RZ, RZ, R89 ;  /* 0x000000ffff687224 */ /* 0x000fe200078e0059 */
[----:B------:R-:W-:Y:S05]  /*2e50*/  @!P0 BRA `(.L_x_1) ;  /* 0xfffff11000008947 */ /* 0x000fea000383ffff */
.L_x_0:
[----:B------:R-:W-:Y:S01]  /*2e60*/  IMAD.MOV.U32 R4, RZ, RZ, R34 ;  /* 0x000000ffff047224 */ /* 0x000fe200078e0022 */
[----:B------:R-:W-:Y:S01]  /*2e70*/  MOV R6, R35 ;  /* 0x0000002300067202 */ /* 0x000fe20000000f00 */
[----:B------:R-:W-:Y:S01]  /*2e80*/  IMAD.MOV.U32 R5, RZ, RZ, R37 ;  /* 0x000000ffff057224 */ /* 0x000fe200078e0025 */
[----:B------:R-:W-:Y:S01]  /*2e90*/  SHF.R.U32.HI R34, RZ, 0x1, R0 ;  /* 0x00000001ff227819 */ /* 0x000fe20000011600 */
[C---:B------:R-:W-:Y:S01]  /*2ea0*/  FMUL R35, R98.reuse, 8388608 ;  /* 0x4b00000062237820 */ /* 0x040fe20000400000 */
[----:B------:R-:W-:Y:S01]  /*2eb0*/  FSETP.GEU.AND P2, PT, R98, 1.175494350822287508e-38, PT ;  /* 0x008000006200780b */ /* 0x000fe20003f4e000 */
[----:B------:R-:W-:Y:S01]  /*2ec0*/  IMAD.MOV.U32 R81, RZ, RZ, R42 ;  /* 0x000000ffff517224 */ /* 0x000fe200078e002a */
[C---:B------:R-:W-:Y:S01]  /*2ed0*/  SHF.L.U32 R42, R0.reuse, 0x2, RZ ;  /* 0x00000002002a7819 */ /* 0x040fe200000006ff */
[----:B------:R-:W-:Y:S01]  /*2ee0*/  IMAD.SHL.U32 R37, R0, 0x8, RZ ;  /* 0x0000000800257824 */ /* 0x000fe200078e00ff */
[----:B------:R-:W-:Y:S01]  /*2ef0*/  MOV R15, R38 ;  /* 0x00000026000f7202 */ /* 0x000fe20000000f00 */
[----:B------:R-:W-:Y:S01]  /*2f00*/  IMAD.MOV.U32 R12, RZ, RZ, R49 ;  /* 0x000000ffff0c7224 */ /* 0x000fe200078e0031 */
[----:B------:R-:W-:Y:S01]  /*2f10*/  MOV R49, R54 ;  /* 0x0000003600317202 */ /* 0x000fe20000000f00 */
[----:B------:R-:W-:Y:S01]  /*2f20*/  IMAD.MOV.U32 R3, RZ, RZ, R36 ;  /* 0x000000ffff037224 */ /* 0x000fe200078e0024 */
[----:B------:R-:W-:Y:S01]  /*2f30*/  LOP3.LUT R38, R34, 0x4, RZ, 0xc0, !PT ;  /* 0x0000000422267812 */ /* 0x000fe200078ec0ff */
[----:B------:R-:W-:Y:S01]  /*2f40*/  IMAD.SHL.U32 R34, R0, 0x400, RZ ;  /* 0x0000040000227824 */ /* 0x000fe200078e00ff */
[----:B------:R-:W-:Y:S01]  /*2f50*/  FSEL R54, R35, R98, !P2 ;  /* 0x0000006223367208 */ /* 0x000fe20005000000 */
[----:B------:R-:W-:Y:S01]  /*2f60*/  IMAD.MOV.U32 R7, RZ, RZ, R40 ;  /* 0x000000ffff077224 */ /* 0x000fe200078e0028 */
[C---:B------:R-:W-:Y:S01]  /*2f70*/  LOP3.LUT R36, R37.reuse, 0x38, RZ, 0xc0, !PT ;  /* 0x0000003825247812 */ /* 0x040fe200078ec0ff */
[----:B------:R-:W-:Y:S01]  /*2f80*/  IMAD.MOV.U32 R80, RZ, RZ, R39 ;  /* 0x000000ffff507224 */ /* 0x000fe200078e0027 */
[----:B------:R-:W-:Y:S01]  /*2f90*/  LOP3.LUT R35, R42, 0x3c0, RZ, 0xc0, !PT ;  /* 0x000003c02a237812 */ /* 0x000fe200078ec0ff */
[----:B------:R-:W-:Y:S01]  /*2fa0*/  IMAD.MOV.U32 R14, RZ, RZ, R53 ;  /* 0x000000ffff0e7224 */ /* 0x000fe200078e0035 */
[----:B------:R-:W-:Y:S01]  /*2fb0*/  LOP3.LUT R40, R34, 0x6000, RZ, 0xc0, !PT ;  /* 0x0000600022287812 */ /* 0x000fe200078ec0ff */
[----:B------:R-:W-:Y:S01]  /*2fc0*/  IMAD R34, R2, c[0x0][0x1c0], RZ ;  /* 0x0000700002227a24 */ /* 0x000fe200078e02ff */
[----:B------:R-:W-:Y:S01]  /*2fd0*/  IADD3 R36, R38, R36, R35 ;  /* 0x0000002426247210 */ /* 0x000fe20007ffe023 */
[----:B------:R-:W-:Y:S01]  /*2fe0*/  IMAD R38, R102, c[0x0][0x1c4], RZ ;  /* 0x0000710066267a24 */ /* 0x000fe200078e02ff */
[----:B------:R-:W-:Y:S01]  /*2ff0*/  LOP3.LUT R39, R37, 0xf00, RZ, 0xc0, !PT ;  /* 0x00000f0025277812 */ /* 0x000fe200078ec0ff */
[----:B------:R-:W-:Y:S01]  /*3000*/  IMAD.SHL.U32 R37, R34, 0x2, RZ ;  /* 0x0000000222257824 */ /* 0x000fe200078e00ff */
[C---:B------:R-:W-:Y:S01]  /*3010*/  FSETP.GT.AND P1, PT, |R97|.reuse, 8.50705917302346158658e+37, PT ;  /* 0x7e8000006100780b */ /* 0x040fe20003f24200 */
[C---:B------:R-:W-:Y:S01]  /*3020*/  FMUL R53, R97.reuse, 8388608 ;  /* 0x4b00000061357820 */ /* 0x040fe20000400000 */
[----:B------:R-:W-:Y:S01]  /*3030*/  LOP3.LUT R99, R40, 0x60, R99, 0xf8, !PT ;  /* 0x0000006028637812 */ /* 0x000fe200078ef863 */
[----:B------:R-:W-:Y:S01]  /*3040*/  IMAD.MOV.U32 R11, RZ, RZ, R48 ;  /* 0x000000ffff0b7224 */ /* 0x000fe200078e0030 */
[C---:B------:R-:W-:Y:S01]  /*3050*/  LOP3.LUT P0, RZ, R0.reuse, 0x100, RZ, 0xc0, !PT ;  /* 0x0000010000ff7812 */ /* 0x040fe2000780c0ff */
[----:B------:R-:W-:Y:S01]  /*3060*/  IMAD.SHL.U32 R0, R0, 0x1000, RZ ;  /* 0x0000100000007824 */ /* 0x000fe200078e00ff */
[----:B------:R-:W-:Y:S01]  /*3070*/  SHF.L.U32 R40, R38, 0x1, RZ ;  /* 0x0000000126287819 */ /* 0x000fe200000006ff */
[----:B------:R-:W-:Y:S01]  /*3080*/  IMAD.MOV.U32 R10, RZ, RZ, R45 ;  /* 0x000000ffff0a7224 */ /* 0x000fe200078e002d */
[----:B------:R-:W-:Y:S01]  /*3090*/  FSETP.GEU.AND P3, PT, R97, 1.175494350822287508e-38, PT ;  /* 0x008000006100780b */ /* 0x000fe20003f6e000 */
[----:B------:R-:W-:Y:S01]  /*30a0*/  IMAD.MOV.U32 R48, RZ, RZ, R58 ;  /* 0x000000ffff307224 */ /* 0x000fe200078e003a */
[----:B------:R-:W-:Y:S01]  /*30b0*/  IADD3 R37, P4, P5, R40, c[0x0][0x178], R37 ;  /* 0x00005e0028257a10 */ /* 0x000fe20007d9e025 */
[----:B------:R-:W-:Y:S01]  /*30c0*/  IMAD.MOV.U32 R82, RZ, RZ, R43 ;  /* 0x000000ffff527224 */ /* 0x000fe200078e002b */
[----:B------:R-:W-:Y:S01]  /*30d0*/  LOP3.LUT R40, R0, 0x6000, RZ, 0xc0, !PT ;  /* 0x0000600000287812 */ /* 0x000fe200078ec0ff */
[----:B------:R-:W-:Y:S01]  /*30e0*/  IMAD.MOV.U32 R83, RZ, RZ, R46 ;  /* 0x000000ffff537224 */ /* 0x000fe200078e002e */
[----:B------:R-:W-:Y:S01]  /*30f0*/  MOV R84, R47 ;  /* 0x0000002f00547202 */ /* 0x000fe20000000f00 */
[----:B------:R-:W-:Y:S01]  /*3100*/  IMAD.MOV.U32 R47, RZ, RZ, R78 ;  /* 0x000000ffff2f7224 */ /* 0x000fe200078e004e */
[----:B------:R-:W-:Y:S01]  /*3110*/  MOV R85, R50 ;  /* 0x0000003200557202 */ /* 0x000fe20000000f00 */
[----:B------:R-:W-:Y:S01]  /*3120*/  IMAD.MOV.U32 R45, RZ, RZ, R75 ;  /* 0x000000ffff2d7224 */ /* 0x000fe200078e004b */
[----:B------:R-:W-:Y:S01]  /*3130*/  FSEL R53, R53, R97, !P3 ;  /* 0x0000006135357208 */ /* 0x000fe20005800000 */
[----:B------:R-:W-:Y:S01]  /*3140*/  @P1 FMUL R74, R74, 0.25 ;  /* 0x3e8000004a4a1820 */ /* 0x000fe20000400000 */
[----:B------:R-:W-:Y:S01]  /*3150*/  FSEL R0, RZ, -23, P3 ;  /* 0xc1b80000ff007808 */ /* 0x000fe20001800000 */
[----:B------:R-:W-:Y:S01]  /*3160*/  @P1 FMUL R45, R45, 0.25 ;  /* 0x3e8000002d2d1820 */ /* 0x000fe20000400000 */
[----:B------:R-:W-:Y:S01]  /*3170*/  FSEL R58, RZ, -23, P2 ;  /* 0xc1b80000ff3a7808 */ /* 0x000fe20001000000 */
[----:B------:R-:W-:Y:S01]  /*3180*/  @P1 FMUL R79, R79, 0.25 ;  /* 0x3e8000004f4f1820 */ /* 0x000fe20000400000 */
[----:B------:R-:W-:Y:S01]  /*3190*/  FSETP.GEU.AND P3, PT, |R97|, 1.175494350822287508e-38, PT ;  /* 0x008000006100780b */ /* 0x000fe20003f6e200 */
[----:B------:R-:W-:Y:S01]  /*31a0*/  @P1 FMUL R47, R47, 0.25 ;  /* 0x3e8000002f2f1820 */ /* 0x000fe20000400000 */
[----:B------:R-:W-:Y:S01]  /*31b0*/  FSETP.GT.AND P2, PT, |R98|, 8.50705917302346158658e+37, PT ;  /* 0x7e8000006200780b */ /* 0x000fe20003f44200 */
[----:B------:R-:W-:Y:S01]  /*31c0*/  @P1 FMUL R67, R67, 0.25 ;  /* 0x3e80000043431820 */ /* 0x000fe20000400000 */
[----:B------:R-:W-:Y:S01]  /*31d0*/  IADD3 R86, R53, -0x3f3504f3, RZ ;  /* 0xc0cafb0d35567810 */ /* 0x000fe20007ffe0ff */
[----:B------:R-:W-:Y:S01]  /*31e0*/  @P1 FMUL R66, R66, 0.25 ;  /* 0x3e80000042421820 */ /* 0x000fe20000400000 */
[----:B------:R-:W-:Y:S01]  /*31f0*/  MOV R8, R41 ;  /* 0x0000002900087202 */ /* 0x000fe20000000f00 */
[----:B------:R-:W-:Y:S01]  /*3200*/  @P1 FMUL R71, R71, 0.25 ;  /* 0x3e80000047471820 */ /* 0x000fe20000400000 */
[----:B------:R-:W-:Y:S01]  /*3210*/  LOP3.LUT R86, R86, 0xff800000, RZ, 0xc0, !PT ;  /* 0xff80000056567812 */ /* 0x000fe200078ec0ff */
[----:B------:R-:W-:Y:S01]  /*3220*/  @P1 FMUL R70, R70, 0.25 ;  /* 0x3e80000046461820 */ /* 0x000fe20000400000 */
[----:B------:R-:W-:Y:S01]  /*3230*/  IADD3 R75, R54, -0x3f3504f3, RZ ;  /* 0xc0cafb0d364b7810 */ /* 0x000fe20007ffe0ff */
[----:B------:R-:W-:Y:S01]  /*3240*/  @P1 FMUL R59, R59, 0.25 ;  /* 0x3e8000003b3b1820 */ /* 0x000fe20000400000 */
[----:B------:R-:W-:Y:S01]  /*3250*/  I2F R41, R86 ;  /* 0x0000005600297306 */ /* 0x000fe20000201400 */
[----:B------:R-:W-:Y:S01]  /*3260*/  @P1 FMUL R48, R48, 0.25 ;  /* 0x3e80000030301820 */ /* 0x000fe20000400000 */
[----:B------:R-:W-:Y:S01]  /*3270*/  LOP3.LUT R75, R75, 0xff800000, RZ, 0xc0, !PT ;  /* 0xff8000004b4b7812 */ /* 0x000fe200078ec0ff */
[----:B------:R-:W-:Y:S01]  /*3280*/  @P1 FMUL R55, R55, 0.25 ;  /* 0x3e80000037371820 */ /* 0x000fe20000400000 */
[----:B------:R-:W-:Y:S01]  /*3290*/  MOV R78, R73 ;  /* 0x00000049004e7202 */ /* 0x000fe20000000f00 */
[----:B------:R-:W-:Y:S01]  /*32a0*/  @P1 FMUL R49, R49, 0.25 ;  /* 0x3e80000031311820 */ /* 0x000fe20000400000 */
[----:B------:R-:W-:Y:S01]  /*32b0*/  MOV R9, R44 ;  /* 0x0000002c00097202 */ /* 0x000fe20000000f00 */
[----:B------:R-:W-:Y:S01]  /*32c0*/  @P1 FMUL R51, R51, 0.25 ;  /* 0x3e80000033331820 */ /* 0x000fe20000400000 */
[----:B------:R-:W-:Y:S01]  /*32d0*/  I2F R35, R75 ;  /* 0x0000004b00237306 */ /* 0x000fe20000201400 */
[----:B------:R-:W-:Y:S01]  /*32e0*/  @P1 FMUL R85, R85, 0.25 ;  /* 0x3e80000055551820 */ /* 0x000fe20000400000 */
[----:B------:R-:W-:Y:S01]  /*32f0*/  BAR.SYNC.DEFER_BLOCKING 0x0 ;  /* 0x0000000000007b1d */ /* 0x000fe20000010000 */
[----:B------:R-:W-:Y:S01]  /*3300*/  @P1 FMUL R84, R84, 0.25 ;  /* 0x3e80000054541820 */ /* 0x000fe20000400000 */
[----:B------:R-:W-:Y:S01]  /*3310*/  LOP3.LUT R42, R39, 0x70, R42, 0xf8, !PT ;  /* 0x00000070272a7812 */ /* 0x000fe200078ef82a */
[----:B------:R-:W-:Y:S01]  /*3320*/  @P1 FMUL R83, R83, 0.25 ;  /* 0x3e80000053531820 */ /* 0x000fe20000400000 */
[----:B------:R-:W-:Y:S01]  /*3330*/  LOP3.LUT R100, R100, 0x3f8, RZ, 0xc0, !PT ;  /* 0x000003f864647812 */ /* 0x000fe200078ec0ff */
[----:B------:R-:W-:Y:S01]  /*3340*/  @P1 FMUL R82, R82, 0.25 ;  /* 0x3e80000052521820 */ /* 0x000fe20000400000 */
[----:B------:R-:W-:Y:S01]  /*3350*/  LOP3.LUT R39, R99, R42, RZ, 0x3c, !PT ;  /* 0x0000002a63277212 */ /* 0x000fe200078e3cff */
[----:B------:R-:W-:-:S02]  /*3360*/  @P1 FMUL R81, R81, 0.25 ;  /* 0x3e80000051511820 */ /* 0x000fc40000400000 */
[----:B------:R-:W-:Y:S02]  /*3370*/  @P1 FMUL R80, R80, 0.25 ;  /* 0x3e80000050501820 */ /* 0x000fe40000400000 */
[----:B------:R-:W-:Y:S02]  /*3380*/  @P1 FMUL R15, R15, 0.25 ;  /* 0x3e8000000f0f1820 */ /* 0x000fe40000400000 */
[----:B------:R-:W-:Y:S02]  /*3390*/  @P1 FMUL R6, R6, 0.25 ;  /* 0x3e80000006061820 */ /* 0x000fe40000400000 */
[----:B------:R-:W-:Y:S02]  /*33a0*/  @P1 FMUL R4, R4, 0.25 ;  /* 0x3e80000004041820 */ /* 0x000fe40000400000 */
[----:B------:R-:W-:Y:S02]  /*33b0*/  @P1 FMUL R31, R31, 0.25 ;  /* 0x3e8000001f1f1820 */ /* 0x000fe40000400000 */
        /* <DEDUP_REMOVED lines=9> */
[----:B------:R-:W-:Y:S01]  /*3450*/  @P1 FMUL R97, R97, 0.25 ;  /* 0x3e80000061611820 */ /* 0x000fe20000400000 */
[C---:B------:R-:W-:Y:S01]  /*3460*/  FSETP.GEU.AND P1, PT, |R98|.reuse, 1.175494350822287508e-38, PT ;  /* 0x008000006200780b */ /* 0x040fe20003f2e200 */
[----:B------:R-:W-:Y:S02]  /*3470*/  @P2 FMUL R98, R98, 0.25 ;  /* 0x3e80000062622820 */ /* 0x000fe40000400000 */
[----:B------:R-:W-:Y:S02]  /*3480*/  @!P3 FMUL R97, R97, 16777216 ;  /* 0x4b8000006161b820 */ /* 0x000fe40000400000 */
[----:B------:R-:W-:-:S02]  /*3490*/  @!P3 FMUL R59, R59, 16777216 ;  /* 0x4b8000003b3bb820 */ /* 0x000fc40000400000 */
[----:B------:R-:W0:Y:S01]  /*34a0*/  MUFU.RCP R90, R97 ;  /* 0x00000061005a7308 */ /* 0x000e220000001000 */
[----:B------:R-:W-:Y:S02]  /*34b0*/  @!P3 FMUL R82, R82, 16777216 ;  /* 0x4b8000005252b820 */ /* 0x000fe40000400000 */
[----:B------:R-:W-:Y:S02]  /*34c0*/  @P2 FMUL R72, R72, 0.25 ;  /* 0x3e80000048482820 */ /* 0x000fe40000400000 */
[----:B------:R-:W-:Y:S02]  /*34d0*/  @!P3 FMUL R71, R71, 16777216 ;  /* 0x4b8000004747b820 */ /* 0x000fe40000400000 */
[----:B------:R-:W-:Y:S02]  /*34e0*/  @!P1 FMUL R98, R98, 16777216 ;  /* 0x4b80000062629820 */ /* 0x000fe40000400000 */
[----:B------:R-:W-:Y:S02]  /*34f0*/  @!P3 FMUL R85, R85, 16777216 ;  /* 0x4b8000005555b820 */ /* 0x000fe40000400000 */
[----:B------:R-:W-:-:S02]  /*3500*/  @P2 FMUL R11, R11, 0.25 ;  /* 0x3e8000000b0b2820 */ /* 0x000fc40000400000 */
[----:B------:R-:W1:Y:S01]  /*3510*/  MUFU.RCP R98, R98 ;  /* 0x0000006200627308 */ /* 0x000e620000001000 */
[----:B------:R-:W-:Y:S02]  /*3520*/  @!P3 FMUL R30, R30, 16777216 ;  /* 0x4b8000001e1eb820 */ /* 0x000fe40000400000 */
[C---:B0-----:R-:W-:Y:S02]  /*3530*/  FMUL R46, R90.reuse, R59 ;  /* 0x0000003b5a2e7220 */ /* 0x041fe40000400000 */
[----:B------:R-:W-:Y:S02]  /*3540*/  FMUL R59, R90, R82 ;  /* 0x000000525a3b7220 */ /* 0x000fe40000400000 */
[----:B------:R-:W-:Y:S02]  /*3550*/  @P2 FMUL R7, R7, 0.25 ;  /* 0x3e80000007072820 */ /* 0x000fe40000400000 */
[----:B------:R-:W-:Y:S02]  /*3560*/  @!P3 FMUL R27, R27, 16777216 ;  /* 0x4b8000001b1bb820 */ /* 0x000fe40000400000 */
[----:B------:R-:W-:-:S02]  /*3570*/  IMAD.IADD R82, R54, 0x1, -R75 ;  /* 0x0000000136527824 */ /* 0x000fc400078e0a4b */
[----:B------:R-:W-:Y:S02]  /*3580*/  IMAD.MOV.U32 R13, RZ, RZ, R52 ;  /* 0x000000ffff0d7224 */ /* 0x000fe400078e0034 */
[----:B------:R-:W-:Y:S02]  /*3590*/  FFMA.FTZ R0, R41, 1.1920928955078125e-07, R0 ;  /* 0x3400000029007823 */ /* 0x000fe40000010000 */
[----:B------:R-:W-:Y:S02]  /*35a0*/  @!P1 FMUL R72, R72, 16777216 ;  /* 0x4b80000048489820 */ /* 0x000fe40000400000 */
[C---:B------:R-:W-:Y:S02]  /*35b0*/  FMUL R41, R90.reuse, R71 ;  /* 0x000000475a297220 */ /* 0x040fe40000400000 */
[----:B------:R-:W-:Y:S01]  /*35c0*/  FMUL R52, R90, R85 ;  /* 0x000000555a347220 */ /* 0x000fe20000400000 */
[----:B------:R-:W-:Y:S01]  /*35d0*/  MOV R85, 0x3dc6b27f ;  /* 0x3dc6b27f00557802 */ /* 0x000fe20000000f00 */
[----:B------:R-:W-:-:S02]  /*35e0*/  @!P1 FMUL R11, R11, 16777216 ;  /* 0x4b8000000b0b9820 */ /* 0x000fc40000400000 */
[C---:B------:R-:W-:Y:S02]  /*35f0*/  FMUL R71, R90.reuse, R30 ;  /* 0x0000001e5a477220 */ /* 0x040fe40000400000 */
[----:B------:R-:W-:Y:S02]  /*3600*/  @!P1 FMUL R7, R7, 16777216 ;  /* 0x4b80000007079820 */ /* 0x000fe40000400000 */
[----:B------:R-:W-:Y:S02]  /*3610*/  FMUL R30, R90, R27 ;  /* 0x0000001b5a1e7220 */ /* 0x000fe40000400000 */
[----:B------:R-:W-:Y:S02]  /*3620*/  FADD R82, R82, -1 ;  /* 0xbf80000052527421 */ /* 0x000fe40000000000 */
[C---:B-1----:R-:W-:Y:S02]  /*3630*/  FMUL R27, R98.reuse, R72 ;  /* 0x00000048621b7220 */ /* 0x042fe40000400000 */
[----:B------:R-:W-:-:S02]  /*3640*/  FMUL R72, R98, R11 ;  /* 0x0000000b62487220 */ /* 0x000fc40000400000 */
[----:B------:R-:W-:Y:S02]  /*3650*/  FMUL R11, R98, R7 ;  /* 0x00000007620b7220 */ /* 0x000fe40000400000 */
[----:B------:R-:W-:Y:S02]  /*3660*/  FFMA.FTZ R7, R82, R85, -0.16845393180847167969 ;  /* 0xbe2c7f3052077423 */ /* 0x000fe40000010055 */
[----:B------:R-:W-:Y:S02]  /*3670*/  @P2 FMUL R8, R8, 0.25 ;  /* 0x3e80000008082820 */ /* 0x000fe40000400000 */
[----:B------:R-:W-:Y:S02]  /*3680*/  IMAD.IADD R75, R53, 0x1, -R86 ;  /* 0x00000001354b7824 */ /* 0x000fe400078e0a56 */
[----:B------:R-:W-:Y:S02]  /*3690*/  @!P3 FMUL R66, R66, 16777216 ;  /* 0x4b8000004242b820 */ /* 0x000fe40000400000 */
[----:B------:R-:W-:-:S02]  /*36a0*/  FFMA.FTZ R7, R82, R7, 0.1716887056827545166 ;  /* 0x3e2fcf2a52077423 */ /* 0x000fc40000010007 */
[----:B------:R-:W-:Y:S02]  /*36b0*/  @!P3 FMUL R15, R15, 16777216 ;  /* 0x4b8000000f0fb820 */ /* 0x000fe40000400000 */
[----:B------:R-:W-:Y:S02]  /*36c0*/  @!P1 FMUL R8, R8, 16777216 ;  /* 0x4b80000008089820 */ /* 0x000fe40000400000 */
[----:B------:R-:W-:Y:S02]  /*36d0*/  FADD R75, R75, -1 ;  /* 0xbf8000004b4b7421 */ /* 0x000fe40000000000 */
[----:B------:R-:W-:Y:S02]  /*36e0*/  FMUL R44, R90, R66 ;  /* 0x000000425a2c7220 */ /* 0x000fe40000400000 */
[----:B------:R-:W-:Y:S02]  /*36f0*/  FFMA.FTZ R7, R82, R7, -0.17900948226451873779 ;  /* 0xbe374e4352077423 */ /* 0x000fe40000010007 */
[----:B------:R-:W-:-:S04]  /*3700*/  IMAD.HI R34, R34, 0x2, RZ ;  /* 0x0000000222227827 */ /* 0x000fc800078e02ff */
[----:B------:R-:W-:-:S04]  /*3710*/  IMAD.HI R43, R38, 0x2, RZ ;  /* 0x00000002262b7827 */ /* 0x000fc800078e02ff */
[----:B------:R-:W-:Y:S02]  /*3720*/  FMUL R66, R90, R15 ;  /* 0x0000000f5a427220 */ /* 0x000fe40000400000 */
[----:B------:R-:W-:Y:S02]  /*3730*/  @P2 FMUL R77, R77, 0.25 ;  /* 0x3e8000004d4d2820 */ /* 0x000fe40000400000 */
[----:B------:R-:W-:Y:S02]  /*3740*/  @P2 FMUL R10, R10, 0.25 ;  /* 0x3e8000000a0a2820 */ /* 0x000fe40000400000 */
[----:B------:R-:W-:Y:S02]  /*3750*/  FMUL R15, R98, R8 ;  /* 0x00000008620f7220 */ /* 0x000fe40000400000 */
[----:B------:R-:W-:Y:S02]  /*3760*/  @!P3 FMUL R74, R74, 16777216 ;  /* 0x4b8000004a4ab820 */ /* 0x000fe40000400000 */
[----:B------:R-:W-:-:S02]  /*3770*/  @P2 FMUL R78, R78, 0.25 ;  /* 0x3e8000004e4e2820 */ /* 0x000fc40000400000 */
[----:B------:R-:W-:Y:S02]  /*3780*/  FFMA.FTZ R8, R75, R85, -0.16845393180847167969 ;  /* 0xbe2c7f304b087423 */ /* 0x000fe40000010055 */
[----:B------:R-:W-:Y:S02]  /*3790*/  @!P3 FMUL R22, R22, 16777216 ;  /* 0x4b8000001616b820 */ /* 0x000fe40000400000 */
[----:B------:R-:W-:Y:S02]  /*37a0*/  @P2 FMUL R5, R5, 0.25 ;  /* 0x3e80000005052820 */ /* 0x000fe40000400000 */
[----:B------:R-:W-:Y:S02]  /*37b0*/  FFMA.FTZ R7, R82, R7, 0.20512372255325317383 ;  /* 0x3e520bf452077423 */ /* 0x000fe40000010007 */
[----:B------:R-:W-:Y:S01]  /*37c0*/  IMAD R38, R103, 0x10, R40 ;  /* 0x0000001067267824 */ /* 0x000fe200078e0228 */
[----:B------:R-:W-:Y:S01]  /*37d0*/  IADD3.X R103, R43, c[0x0][0x17c], R34, P4, P5 ;  /* 0x00005f002b677a10 */ /* 0x000fe200027ea422 */
[----:B------:R-:W-:-:S02]  /*37e0*/  @!P3 FMUL R67, R67, 16777216 ;  /* 0x4b8000004343b820 */ /* 0x000fc40000400000 */
[----:B------:R-:W-:Y:S02]  /*37f0*/  @P2 FMUL R16, R16, 0.25 ;  /* 0x3e80000010102820 */ /* 0x000fe40000400000 */
[----:B------:R-:W-:Y:S02]  /*3800*/  @P2 FMUL R60, R60, 0.25 ;  /* 0x3e8000003c3c2820 */ /* 0x000fe40000400000 */
[----:B------:R-:W-:Y:S02]  /*3810*/  @!P1 FMUL R77, R77, 16777216 ;  /* 0x4b8000004d4d9820 */ /* 0x000fe40000400000 */
[----:B------:R-:W-:Y:S02]  /*3820*/  @!P3 FMUL R31, R31, 16777216 ;  /* 0x4b8000001f1fb820 */ /* 0x000fe40000400000 */
[----:B------:R-:W-:Y:S02]  /*3830*/  @!P1 FMUL R10, R10, 16777216 ;  /* 0x4b8000000a0a9820 */ /* 0x000fe40000400000 */
[----:B------:R-:W-:-:S02]  /*3840*/  FMUL R43, R90, R74 ;  /* 0x0000004a5a2b7220 */ /* 0x000fc40000400000 */
[----:B------:R-:W-:Y:S02]  /*3850*/  @!P1 FMUL R78, R78, 16777216 ;  /* 0x4b8000004e4e9820 */ /* 0x000fe40000400000 */
[----:B------:R-:W-:Y:S02]  /*3860*/  FFMA.FTZ R8, R75, R8, 0.1716887056827545166 ;  /* 0x3e2fcf2a4b087423 */ /* 0x000fe40000010008 */
[----:B------:R-:W-:Y:S02]  /*3870*/  FMUL R74, R90, R22 ;  /* 0x000000165a4a7220 */ /* 0x000fe40000400000 */
[----:B------:R-:W-:Y:S02]  /*3880*/  @!P1 FMUL R5, R5, 16777216 ;  /* 0x4b80000005059820 */ /* 0x000fe40000400000 */
[----:B------:R-:W-:Y:S02]  /*3890*/  FFMA.FTZ R7, R82, R7, -0.24046532809734344482 ;  /* 0xbe763c8b52077423 */ /* 0x000fe40000010007 */
[----:B------:R-:W-:-:S02]  /*38a0*/  FMUL R34, R90, R67 ;  /* 0x000000435a227220 */ /* 0x000fc40000400000 */
[----:B------:R-:W-:Y:S02]  /*38b0*/  @!P1 FMUL R16, R16, 16777216 ;  /* 0x4b80000010109820 */ /* 0x000fe40000400000 */
[----:B------:R-:W-:Y:S01]  /*38c0*/  @!P1 FMUL R60, R60, 16777216 ;  /* 0x4b8000003c3c9820 */ /* 0x000fe20000400000 */
[----:B------:R-:W-:Y:S01]  /*38d0*/  F2FP.PACK_AB R34, R34, R41 ;  /* 0x000000292222723e */ /* 0x000fe200000000ff */
[----:B------:R-:W-:Y:S02]  /*38e0*/  FMUL R22, R98, R77 ;  /* 0x0000004d62167220 */ /* 0x000fe40000400000 */
[----:B------:R-:W-:Y:S02]  /*38f0*/  FMUL R67, R90, R31 ;  /* 0x0000001f5a437220 */ /* 0x000fe40000400000 */
[C---:B------:R-:W-:Y:S02]  /*3900*/  FMUL R77, R98.reuse, R10 ;  /* 0x0000000a624d7220 */ /* 0x040fe40000400000 */
[----:B------:R-:W-:-:S02]  /*3910*/  FMUL R31, R98, R78 ;  /* 0x0000004e621f7220 */ /* 0x000fc40000400000 */
[----:B------:R-:W-:Y:S02]  /*3920*/  FFMA.FTZ R10, R75, R8, -0.17900948226451873779 ;  /* 0xbe374e434b0a7423 */ /* 0x000fe40000010008 */
[----:B------:R-:W-:Y:S01]  /*3930*/  FMUL R78, R98, R5 ;  /* 0x00000005624e7220 */ /* 0x000fe20000400000 */
[----:B------:R-:W-:Y:S01]  /*3940*/  F2FP.PACK_AB R31, R31, R22 ;  /* 0x000000161f1f723e */ /* 0x000fe200000000ff */
[----:B------:R-:W-:Y:S02]  /*3950*/  FFMA.FTZ R7, R82, R7, 0.28857114911079406738 ;  /* 0x3e93bf9952077423 */ /* 0x000fe40000010007 */
[C---:B------:R-:W-:Y:S01]  /*3960*/  FMUL R16, R98.reuse, R16 ;  /* 0x0000001062107220 */ /* 0x040fe20000400000 */
[----:B------:R-:W-:Y:S01]  /*3970*/  F2FP.PACK_AB R15, R15, R78 ;  /* 0x0000004e0f0f723e */ /* 0x000fe200000000ff */
[----:B------:R-:W-:Y:S02]  /*3980*/  FMUL R5, R98, R60 ;  /* 0x0000003c62057220 */ /* 0x000fe40000400000 */
[----:B------:R-:W-:-:S02]  /*3990*/  FFMA.FTZ R10, R75, R10, 0.20512372255325317383 ;  /* 0x3e520bf44b0a7423 */ /* 0x000fc4000001000a */
[----:B------:R-:W-:Y:S01]  /*39a0*/  FFMA.FTZ R7, R82, R7, -0.36067417263984680176 ;  /* 0xbeb8aa4952077423 */ /* 0x000fe20000010007 */
[----:B------:R-:W-:Y:S01]  /*39b0*/  F2FP.PACK_AB R8, R16, R5 ;  /* 0x000000051008723e */ /* 0x000fe200000000ff */
[----:B------:R-:W-:Y:S02]  /*39c0*/  FFMA.FTZ R16, R75, R10, -0.24046532809734344482 ;  /* 0xbe763c8b4b107423 */ /* 0x000fe4000001000a */
[----:B------:R-:W-:Y:S02]  /*39d0*/  @P2 FMUL R9, R9, 0.25 ;  /* 0x3e80000009092820 */ /* 0x000fe40000400000 */
[----:B------:R-:W-:Y:S02]  /*39e0*/  FFMA.FTZ R7, R82, R7, 0.48089820146560668945 ;  /* 0x3ef6384a52077423 */ /* 0x000fe40000010007 */
[----:B------:R-:W-:Y:S02]  /*39f0*/  @!P3 FMUL R45, R45, 16777216 ;  /* 0x4b8000002d2db820 */ /* 0x000fe40000400000 */
[----:B------:R-:W-:-:S02]  /*3a00*/  @!P3 FMUL R47, R47, 16777216 ;  /* 0x4b8000002f2fb820 */ /* 0x000fc40000400000 */
[----:B------:R-:W-:Y:S02]  /*3a10*/  @P2 FMUL R3, R3, 0.25 ;  /* 0x3e80000003032820 */ /* 0x000fe40000400000 */
[----:B------:R-:W-:Y:S02]  /*3a20*/  @P2 FMUL R24, R24, 0.25 ;  /* 0x3e80000018182820 */ /* 0x000fe40000400000 */
[----:B------:R-:W-:Y:S02]  /*3a30*/  @P2 FMUL R20, R20, 0.25 ;  /* 0x3e80000014142820 */ /* 0x000fe40000400000 */
[----:B------:R-:W-:Y:S02]  /*3a40*/  @!P3 FMUL R70, R70, 16777216 ;  /* 0x4b8000004646b820 */ /* 0x000fe40000400000 */
[----:B------:R-:W-:Y:S02]  /*3a50*/  @!P3 FMUL R55, R55, 16777216 ;  /* 0x4b8000003737b820 */ /* 0x000fe40000400000 */
[----:B------:R-:W-:-:S02]  /*3a60*/  @P2 FMUL R64, R64, 0.25 ;  /* 0x3e80000040402820 */ /* 0x000fc40000400000 */
[----:B------:R-:W-:Y:S02]  /*3a70*/  @P2 FMUL R69, R69, 0.25 ;  /* 0x3e80000045452820 */ /* 0x000fe40000400000 */
[----:B------:R-:W-:Y:S02]  /*3a80*/  @P2 FMUL R68, R68, 0.25 ;  /* 0x3e80000044442820 */ /* 0x000fe40000400000 */
[----:B------:R-:W-:Y:S02]  /*3a90*/  @P2 FMUL R32, R32, 0.25 ;  /* 0x3e80000020202820 */ /* 0x000fe40000400000 */
[----:B------:R-:W-:Y:S02]  /*3aa0*/  @P2 FMUL R28, R28, 0.25 ;  /* 0x3e8000001c1c2820 */ /* 0x000fe40000400000 */
[----:B------:R-:W-:Y:S02]  /*3ab0*/  @!P3 FMUL R51, R51, 16777216 ;  /* 0x4b8000003333b820 */ /* 0x000fe40000400000 */
[----:B------:R-:W-:-:S02]  /*3ac0*/  @!P3 FMUL R83, R83, 16777216 ;  /* 0x4b8000005353b820 */ /* 0x000fc40000400000 */
[----:B------:R-:W-:Y:S02]  /*3ad0*/  @!P3 FMUL R4, R4, 16777216 ;  /* 0x4b8000000404b820 */ /* 0x000fe40000400000 */
[----:B------:R-:W-:Y:S02]  /*3ae0*/  @P2 FMUL R14, R14, 0.25 ;  /* 0x3e8000000e0e2820 */ /* 0x000fe40000400000 */
[----:B------:R-:W-:Y:S02]  /*3af0*/  @P2 FMUL R13, R13, 0.25 ;  /* 0x3e8000000d0d2820 */ /* 0x000fe40000400000 */
[----:B------:R-:W-:Y:S02]  /*3b00*/  @P2 FMUL R12, R12, 0.25 ;  /* 0x3e8000000c0c2820 */ /* 0x000fe40000400000 */
[----:B------:R-:W-:Y:S02]  /*3b10*/  FFMA.FTZ R16, R75, R16, 0.28857114911079406738 ;  /* 0x3e93bf994b107423 */ /* 0x000fe40000010010 */
[----:B------:R-:W-:-:S02]  /*3b20*/  FFMA.FTZ R58, R35, 1.1920928955078125e-07, R58 ;  /* 0x34000000233a7823 */ /* 0x000fc4000001003a */
[----:B------:R-:W-:Y:S02]  /*3b30*/  @!P3 FMUL R79, R79, 16777216 ;  /* 0x4b8000004f4fb820 */ /* 0x000fe40000400000 */
[----:B------:R-:W-:Y:S02]  /*3b40*/  @!P3 FMUL R84, R84, 16777216 ;  /* 0x4b8000005454b820 */ /* 0x000fe40000400000 */
[----:B------:R-:W-:Y:S02]  /*3b50*/  @!P3 FMUL R19, R19, 16777216 ;  /* 0x4b8000001313b820 */ /* 0x000fe40000400000 */
[----:B------:R-:W-:Y:S02]  /*3b60*/  @P2 FMUL R33, R33, 0.25 ;  /* 0x3e80000021212820 */ /* 0x000fe40000400000 */
[----:B------:R-:W-:Y:S02]  /*3b70*/  @P2 FMUL R29, R29, 0.25 ;  /* 0x3e8000001d1d2820 */ /* 0x000fe40000400000 */
[----:B------:R-:W-:-:S02]  /*3b80*/  @P2 FMUL R25, R25, 0.25 ;  /* 0x3e80000019192820 */ /* 0x000fc40000400000 */
[----:B------:R-:W-:Y:S02]  /*3b90*/  @P2 FMUL R21, R21, 0.25 ;  /* 0x3e80000015152820 */ /* 0x000fe40000400000 */
[----:B------:R-:W-:Y:S02]  /*3ba0*/  @P2 FMUL R17, R17, 0.25 ;  /* 0x3e80000011112820 */ /* 0x000fe40000400000 */
[----:B------:R-:W-:Y:S02]  /*3bb0*/  @P2 FMUL R61, R61, 0.25 ;  /* 0x3e8000003d3d2820 */ /* 0x000fe40000400000 */
[----:B------:R-:W-:Y:S02]  /*3bc0*/  @!P1 FMUL R9, R9, 16777216 ;  /* 0x4b80000009099820 */ /* 0x000fe40000400000 */
[----:B------:R-:W-:Y:S02]  /*3bd0*/  FFMA.FTZ R7, R82, R7, -0.72134751081466674805 ;  /* 0xbf38aa3b52077423 */ /* 0x000fe40000010007 */
[----:B------:R-:W-:-:S02]  /*3be0*/  @!P3 FMUL R26, R26, 16777216 ;  /* 0x4b8000001a1ab820 */ /* 0x000fc40000400000 */
[----:B------:R-:W-:Y:S02]  /*3bf0*/  @!P3 FMUL R63, R63, 16777216 ;  /* 0x4b8000003f3fb820 */ /* 0x000fe40000400000 */
[----:B------:R-:W-:Y:S02]  /*3c00*/  @!P3 FMUL R62, R62, 16777216 ;  /* 0x4b8000003e3eb820 */ /* 0x000fe40000400000 */
[C---:B------:R-:W-:Y:S02]  /*3c10*/  FMUL R35, R90.reuse, R45 ;  /* 0x0000002d5a237220 */ /* 0x040fe40000400000 */
[----:B------:R-:W-:Y:S02]  /*3c20*/  FMUL R42, R90, R47 ;  /* 0x0000002f5a2a7220 */ /* 0x000fe40000400000 */
[----:B------:R-:W-:Y:S02]  /*3c30*/  @!P1 FMUL R3, R3, 16777216 ;  /* 0x4b80000003039820 */ /* 0x000fe40000400000 */
[----:B------:R-:W-:-:S02]  /*3c40*/  @!P1 FMUL R24, R24, 16777216 ;  /* 0x4b80000018189820 */ /* 0x000fc40000400000 */
[----:B------:R-:W-:Y:S02]  /*3c50*/  @!P1 FMUL R20, R20, 16777216 ;  /* 0x4b80000014149820 */ /* 0x000fe40000400000 */
[C---:B------:R-:W-:Y:S02]  /*3c60*/  FMUL R45, R90.reuse, R70 ;  /* 0x000000465a2d7220 */ /* 0x040fe40000400000 */
[----:B------:R-:W-:Y:S02]  /*3c70*/  FMUL R47, R90, R55 ;  /* 0x000000375a2f7220 */ /* 0x000fe40000400000 */
[----:B------:R-:W-:Y:S01]  /*3c80*/  @!P1 FMUL R64, R64, 16777216 ;  /* 0x4b80000040409820 */ /* 0x000fe20000400000 */
[----:B------:R-:W-:Y:S01]  /*3c90*/  F2FP.PACK_AB R22, R44, R45 ;  /* 0x0000002d2c16723e */ /* 0x000fe200000000ff */
[----:B------:R-:W-:Y:S02]  /*3ca0*/  @!P1 FMUL R69, R69, 16777216 ;  /* 0x4b80000045459820 */ /* 0x000fe40000400000 */
[----:B------:R-:W-:-:S02]  /*3cb0*/  @!P1 FMUL R68, R68, 16777216 ;  /* 0x4b80000044449820 */ /* 0x000fc40000400000 */
[----:B------:R-:W-:Y:S02]  /*3cc0*/  @!P1 FMUL R32, R32, 16777216 ;  /* 0x4b80000020209820 */ /* 0x000fe40000400000 */
[----:B------:R-:W-:Y:S02]  /*3cd0*/  @!P1 FMUL R28, R28, 16777216 ;  /* 0x4b8000001c1c9820 */ /* 0x000fe40000400000 */
[----:B------:R-:W-:Y:S02]  /*3ce0*/  @!P3 FMUL R18, R18, 16777216 ;  /* 0x4b8000001212b820 */ /* 0x000fe40000400000 */
[C---:B------:R-:W-:Y:S02]  /*3cf0*/  FMUL R50, R90.reuse, R51 ;  /* 0x000000335a327220 */ /* 0x040fe40000400000 */
[C---:B------:R-:W-:Y:S02]  /*3d00*/  FMUL R55, R90.reuse, R83 ;  /* 0x000000535a377220 */ /* 0x040fe40000400000 */
[----:B------:R-:W-:-:S02]  /*3d10*/  FMUL R70, R90, R4 ;  /* 0x000000045a467220 */ /* 0x000fc40000400000 */
[----:B------:R-:W-:Y:S02]  /*3d20*/  @!P1 FMUL R14, R14, 16777216 ;  /* 0x4b8000000e0e9820 */ /* 0x000fe40000400000 */
[----:B------:R-:W-:Y:S02]  /*3d30*/  @!P1 FMUL R13, R13, 16777216 ;  /* 0x4b8000000d0d9820 */ /* 0x000fe40000400000 */
[----:B------:R-:W-:Y:S02]  /*3d40*/  @!P1 FMUL R12, R12, 16777216 ;  /* 0x4b8000000c0c9820 */ /* 0x000fe40000400000 */
[----:B------:R-:W-:Y:S02]  /*3d50*/  FFMA.FTZ R16, R75, R16, -0.36067417263984680176 ;  /* 0xbeb8aa494b107423 */ /* 0x000fe40000010010 */
[----:B------:R-:W-:Y:S02]  /*3d60*/  @!P3 FMUL R81, R81, 16777216 ;  /* 0x4b8000005151b820 */ /* 0x000fe40000400000 */
[----:B------:R-:W-:-:S02]  /*3d70*/  @!P3 FMUL R80, R80, 16777216 ;  /* 0x4b8000005050b820 */ /* 0x000fc40000400000 */
[----:B------:R-:W-:Y:S02]  /*3d80*/  @!P3 FMUL R6, R6, 16777216 ;  /* 0x4b8000000606b820 */ /* 0x000fe40000400000 */
[----:B------:R-:W-:Y:S02]  /*3d90*/  @!P3 FMUL R23, R23, 16777216 ;  /* 0x4b8000001717b820 */ /* 0x000fe40000400000 */
[C---:B------:R-:W-:Y:S02]  /*3da0*/  FMUL R40, R90.reuse, R79 ;  /* 0x0000004f5a287220 */ /* 0x040fe40000400000 */
[C---:B------:R-:W-:Y:S02]  /*3db0*/  FMUL R51, R90.reuse, R84 ;  /* 0x000000545a337220 */ /* 0x040fe40000400000 */
[----:B------:R-:W-:Y:S01]  /*3dc0*/  FMUL R4, R90, R19 ;  /* 0x000000135a047220 */ /* 0x000fe20000400000 */
[----:B------:R-:W-:Y:S01]  /*3dd0*/  F2FP.PACK_AB R35, R35, R40 ;  /* 0x000000282323723e */ /* 0x000fe200000000ff */
[----:B------:R-:W-:-:S02]  /*3de0*/  @!P1 FMUL R33, R33, 16777216 ;  /* 0x4b80000021219820 */ /* 0x000fc40000400000 */
[----:B------:R-:W-:Y:S02]  /*3df0*/  @!P1 FMUL R29, R29, 16777216 ;  /* 0x4b8000001d1d9820 */ /* 0x000fe40000400000 */
[----:B------:R-:W-:Y:S02]  /*3e00*/  @!P1 FMUL R25, R25, 16777216 ;  /* 0x4b80000019199820 */ /* 0x000fe40000400000 */
[----:B------:R-:W-:Y:S02]  /*3e10*/  @!P1 FMUL R21, R21, 16777216 ;  /* 0x4b80000015159820 */ /* 0x000fe40000400000 */
[----:B------:R-:W-:Y:S02]  /*3e20*/  @!P1 FMUL R17, R17, 16777216 ;  /* 0x4b80000011119820 */ /* 0x000fe40000400000 */
[----:B------:R-:W-:Y:S02]  /*3e30*/  @!P1 FMUL R61, R61, 16777216 ;  /* 0x4b8000003d3d9820 */ /* 0x000fe40000400000 */
[----:B------:R-:W-:-:S02]  /*3e40*/  FMUL R83, R98, R9 ;  /* 0x0000000962537220 */ /* 0x000fc40000400000 */
[----:B------:R-:W-:Y:S02]  /*3e50*/  FMUL R7, R82, R7 ;  /* 0x0000000752077220 */ /* 0x000fe40000400000 */
[C---:B------:R-:W-:Y:S02]  /*3e60*/  FMUL R73, R90.reuse, R26 ;  /* 0x0000001a5a497220 */ /* 0x040fe40000400000 */
[C---:B------:R-:W-:Y:S02]  /*3e70*/  FMUL R19, R90.reuse, R63 ;  /* 0x0000003f5a137220 */ /* 0x040fe40000400000 */
[----:B------:R-:W-:Y:S02]  /*3e80*/  FMUL R79, R90, R62 ;  /* 0x0000003e5a4f7220 */ /* 0x000fe40000400000 */
[----:B------:R-:W-:Y:S01]  /*3e90*/  FMUL R84, R98, R3 ;  /* 0x0000000362547220 */ /* 0x000fe20000400000 */
[----:B------:R-:W-:Y:S01]  /*3ea0*/  F2FP.PACK_AB R4, R4, R19 ;  /* 0x000000130404723e */ /* 0x000fe200000000ff */
[----:B------:R-:W-:-:S02]  /*3eb0*/  FMUL R9, R98, R24 ;  /* 0x0000001862097220 */ /* 0x000fc40000400000 */
[C---:B------:R-:W-:Y:S01]  /*3ec0*/  FMUL R20, R98.reuse, R20 ;  /* 0x0000001462147220 */ /* 0x040fe20000400000 */
[----:B------:R-:W-:Y:S01]  /*3ed0*/  F2FP.PACK_AB R11, R11, R84 ;  /* 0x000000540b0b723e */ /* 0x000fe200000000ff */
[C---:B------:R-:W-:Y:S02]  /*3ee0*/  FMUL R26, R98.reuse, R64 ;  /* 0x00000040621a7220 */ /* 0x040fe40000400000 */
[C---:B------:R-:W-:Y:S01]  /*3ef0*/  FMUL R62, R98.reuse, R69 ;  /* 0x00000045623e7220 */ /* 0x040fe20000400000 */
[----:B------:R-:W-:Y:S01]  /*3f00*/  F2FP.PACK_AB R9, R9, R20 ;  /* 0x000000140909723e */ /* 0x000fe200000000ff */
[C---:B------:R-:W-:Y:S02]  /*3f10*/  FMUL R63, R98.reuse, R68 ;  /* 0x00000044623f7220 */ /* 0x040fe40000400000 */
[C---:B------:R-:W-:Y:S02]  /*3f20*/  FMUL R32, R98.reuse, R32 ;  /* 0x0000002062207220 */ /* 0x040fe40000400000 */
[----:B------:R-:W-:Y:S01]  /*3f30*/  FMUL R3, R98, R28 ;  /* 0x0000001c62037220 */ /* 0x000fe20000400000 */
[----:B------:R-:W-:Y:S01]  /*3f40*/  F2FP.PACK_AB R26, R26, R63 ;  /* 0x0000003f1a1a723e */ /* 0x000fe200000000ff */
[----:B------:R-:W-:-:S02]  /*3f50*/  FMUL R18, R90, R18 ;  /* 0x000000125a127220 */ /* 0x000fc40000400000 */
[----:B------:R-:W-:Y:S01]  /*3f60*/  FMUL R64, R98, R14 ;  /* 0x0000000e62407220 */ /* 0x000fe20000400000 */
[----:B------:R-:W-:Y:S01]  /*3f70*/  F2FP.PACK_AB R10, R32, R3 ;  /* 0x00000003200a723e */ /* 0x000fe200000000ff */
[----:B------:R-:W-:Y:S01]  /*3f80*/  FMUL R69, R98, R13 ;  /* 0x0000000d62457220 */ /* 0x000fe20000400000 */
[----:B------:R-:W-:Y:S01]  /*3f90*/  F2FP.PACK_AB R32, R50, R51 ;  /* 0x000000333220723e */ /* 0x000fe200000000ff */
[----:B------:R-:W-:Y:S02]  /*3fa0*/  FMUL R68, R98, R12 ;  /* 0x0000000c62447220 */ /* 0x000fe40000400000 */
[----:B------:R-:W-:Y:S01]  /*3fb0*/  FFMA.FTZ R16, R75, R16, 0.48089820146560668945 ;  /* 0x3ef6384a4b107423 */ /* 0x000fe20000010010 */
[----:B------:R0:W-:Y:S01]  /*3fc0*/  STS.128 [R39], R8 ;  /* 0x0000000827007388 */ /* 0x0001e20000000c00 */
[----:B------:R-:W-:Y:S01]  /*3fd0*/  FMUL R81, R90, R81 ;  /* 0x000000515a517220 */ /* 0x000fe20000400000 */
[----:B------:R-:W-:Y:S01]  /*3fe0*/  F2FP.PACK_AB R28, R68, R77 ;  /* 0x0000004d441c723e */ /* 0x000fe200000000ff */
[----:B------:R-:W-:-:S02]  /*3ff0*/  FMUL R80, R90, R80 ;  /* 0x000000505a507220 */ /* 0x000fc40000400000 */
[C---:B------:R-:W-:Y:S01]  /*4000*/  FMUL R6, R90.reuse, R6 ;  /* 0x000000065a067220 */ /* 0x040fe20000400000 */
[----:B------:R-:W-:Y:S01]  /*4010*/  F2FP.PACK_AB R19, R81, R66 ;  /* 0x000000425113723e */ /* 0x000fe200000000ff */
[----:B------:R-:W-:Y:S02]  /*4020*/  FMUL R23, R90, R23 ;  /* 0x000000175a177220 */ /* 0x000fe40000400000 */
[----:B------:R-:W-:Y:S01]  /*4030*/  FMUL R14, R98, R33 ;  /* 0x00000021620e7220 */ /* 0x000fe20000400000 */
[----:B------:R-:W-:Y:S01]  /*4040*/  F2FP.PACK_AB R6, R6, R67 ;  /* 0x000000430606723e */ /* 0x000fe200000000ff */
[----:B------:R-:W-:Y:S01]  /*4050*/  FMUL R29, R98, R29 ;  /* 0x0000001d621d7220 */ /* 0x000fe20000400000 */
[----:B------:R-:W-:Y:S01]  /*4060*/  F2FP.PACK_AB R5, R30, R23 ;  /* 0x000000171e05723e */ /* 0x000fe200000000ff */
[----:B------:R-:W-:Y:S01]  /*4070*/  FMUL R13, R98, R25 ;  /* 0x00000019620d7220 */ /* 0x000fe20000400000 */
[----:B------:R-:W-:Y:S01]  /*4080*/  F2FP.PACK_AB R33, R46, R47 ;  /* 0x0000002f2e21723e */ /* 0x000fe200000000ff */
[----:B------:R-:W-:Y:S01]  /*4090*/  FMUL R24, R98, R21 ;  /* 0x0000001562187220 */ /* 0x000fe20000400000 */
[----:B------:R-:W-:Y:S01]  /*40a0*/  F2FP.PACK_AB R14, R14, R29 ;  /* 0x0000001d0e0e723e */ /* 0x000fe200000000ff */
[C---:B------:R-:W-:Y:S01]  /*40b0*/  FMUL R12, R98.reuse, R17 ;  /* 0x00000011620c7220 */ /* 0x040fe20000400000 */
[----:B------:R-:W-:Y:S01]  /*40c0*/  F2FP.PACK_AB R17, R73, R74 ;  /* 0x0000004a4911723e */ /* 0x000fe200000000ff */
[----:B------:R-:W-:Y:S01]  /*40d0*/  FMUL R61, R98, R61 ;  /* 0x0000003d623d7220 */ /* 0x000fe20000400000 */
[----:B------:R-:W-:Y:S01]  /*40e0*/  F2FP.PACK_AB R13, R13, R24 ;  /* 0x000000180d0d723e */ /* 0x000fe200000000ff */
[----:B------:R-:W-:Y:S01]  /*40f0*/  FMUL R7, R82, R7 ;  /* 0x0000000752077220 */ /* 0x000fe20000400000 */
[----:B------:R-:W-:Y:S01]  /*4100*/  F2FP.PACK_AB R24, R72, R83 ;  /* 0x000000534818723e */ /* 0x000fe200000000ff */
[----:B------:R-:W-:Y:S01]  /*4110*/  FFMA.FTZ R20, R75, R16, -0.72134751081466674805 ;  /* 0xbf38aa3b4b147423 */ /* 0x000fe20000010010 */
[----:B------:R-:W-:Y:S01]  /*4120*/  F2FP.PACK_AB R16, R18, R79 ;  /* 0x0000004f1210723e */ /* 0x000fe200000000ff */
[----:B------:R-:W-:Y:S01]  /*4130*/  FFMA.FTZ R3, R82, 1.4426950216293334961, R7 ;  /* 0x3fb8aa3b52037823 */ /* 0x000fe20000010007 */
[----:B------:R-:W-:Y:S01]  /*4140*/  F2FP.PACK_AB R12, R12, R61 ;  /* 0x0000003d0c0c723e */ /* 0x000fe200000000ff */
[----:B------:R-:W-:Y:S01]  /*4150*/  @P2 FMUL R76, R76, 0.25 ;  /* 0x3e8000004c4c2820 */ /* 0x000fe20000400000 */
[----:B------:R-:W-:Y:S01]  /*4160*/  F2FP.PACK_AB R18, R70, R71 ;  /* 0x000000474612723e */ /* 0x000fe200000000ff */
[----:B------:R-:W-:Y:S01]  /*4170*/  @P2 FMUL R65, R65, 0.25 ;  /* 0x3e80000041412820 */ /* 0x000fe20000400000 */
[----:B------:R-:W-:Y:S01]  /*4180*/  F2FP.PACK_AB R7, R59, R80 ;  /* 0x000000503b07723e */ /* 0x000fe200000000ff */
[----:B------:R-:W-:Y:S01]  /*4190*/  @P2 FMUL R57, R57, 0.25 ;  /* 0x3e80000039392820 */ /* 0x000fe20000400000 */
[----:B------:R-:W-:Y:S01]  /*41a0*/  STS.128 [R39+0x1000], R12 ;  /* 0x0010000c27007388 */ /* 0x000fe20000000c00 */
[----:B------:R-:W-:Y:S01]  /*41b0*/  @P2 FMUL R56, R56, 0.25 ;  /* 0x3e80000038382820 */ /* 0x000fe20000400000 */
[----:B------:R-:W-:Y:S01]  /*41c0*/  ISETP.GE.U32.AND P2, PT, R54, 0x7f800000, PT ;  /* 0x7f8000003600780c */ /* 0x000fe20003f46070 */
[----:B------:R-:W-:Y:S01]  /*41d0*/  @!P3 FMUL R48, R48, 16777216 ;  /* 0x4b8000003030b820 */ /* 0x000fe20000400000 */
[----:B------:R-:W-:Y:S01]  /*41e0*/  STS.128 [R39+0x80], R16 ;  /* 0x0000801027007388 */ /* 0x000fe20000000c00 */
[----:B------:R-:W-:Y:S01]  /*41f0*/  @!P3 FMUL R49, R49, 16777216 ;  /* 0x4b8000003131b820 */ /* 0x000fe20000400000 */
[----:B------:R-:W-:Y:S01]  /*4200*/  ISETP.GE.U32.AND P3, PT, R53, 0x7f800000, PT ;  /* 0x7f8000003500780c */ /* 0x000fe20003f66070 */
[----:B------:R-:W-:Y:S01]  /*4210*/  @!P1 FMUL R57, R57, 16777216 ;  /* 0x4b80000039399820 */ /* 0x000fe20000400000 */
[----:B------:R-:W-:Y:S01]  /*4220*/  STS.128 [R39+0x1080], R4 ;  /* 0x0010800427007388 */ /* 0x000fe20000000c00 */
[----:B------:R-:W-:Y:S01]  /*4230*/  @!P1 FMUL R56, R56, 16777216 ;  /* 0x4b80000038389820 */ /* 0x000fe20000400000 */
[----:B------:R-:W-:Y:S01]  /*4240*/  F2FP.PACK_AB R23, R43, R42 ;  /* 0x0000002a2b17723e */ /* 0x000fe200000000ff */
[----:B------:R-:W-:Y:S01]  /*4250*/  FMUL R20, R75, R20 ;  /* 0x000000144b147220 */ /* 0x000fe20000400000 */
[----:B------:R-:W-:Y:S01]  /*4260*/  BAR.SYNC.DEFER_BLOCKING 0x0 ;  /* 0x0000000000007b1d */ /* 0x000fe20000010000 */
[----:B------:R-:W-:-:S02]  /*4270*/  FMUL R57, R98, R57 ;  /* 0x0000003962397220 */ /* 0x000fc40000400000 */
[----:B------:R-:W-:Y:S01]  /*4280*/  FMUL R56, R98, R56 ;  /* 0x0000003862387220 */ /* 0x000fe20000400000 */
[----:B0-----:R-:W-:Y:S01]  /*4290*/  @P2 MOV R9, 0x7f800000 ;  /* 0x7f80000000092802 */ /* 0x001fe20000000f00 */
[----:B------:R-:W-:Y:S01]  /*42a0*/  FMUL R20, R75, R20 ;  /* 0x000000144b147220 */ /* 0x000fe20000400000 */
[----:B------:R-:W-:Y:S01]  /*42b0*/  F2FP.PACK_AB R29, R57, R64 ;  /* 0x00000040391d723e */ /* 0x000fe200000000ff */
[----:B------:R-:W-:Y:S01]  /*42c0*/  @!P1 FMUL R76, R76, 16777216 ;  /* 0x4b8000004c4c9820 */ /* 0x000fe20000400000 */
[----:B------:R-:W-:Y:S01]  /*42d0*/  F2FP.PACK_AB R25, R56, R69 ;  /* 0x000000453819723e */ /* 0x000fe200000000ff */
[----:B------:R-:W-:Y:S01]  /*42e0*/  @!P1 FMUL R65, R65, 16777216 ;  /* 0x4b80000041419820 */ /* 0x000fe20000400000 */
[----:B------:R-:W-:Y:S01]  /*42f0*/  FSETP.NEU.AND P1, PT, R54, RZ, PT ;  /* 0x000000ff3600720b */ /* 0x000fe20003f2d000 */
[----:B------:R-:W-:Y:S01]  /*4300*/  FADD R3, R58, R3 ;  /* 0x000000033a037221 */ /* 0x000fe20000000000 */
[C---:B------:R-:W-:Y:S01]  /*4310*/  LOP3.LUT R56, R38.reuse, 0x20, RZ, 0x3c, !PT ;  /* 0x0000002026387812 */ /* 0x040fe200078e3cff */
[----:B------:R-:W-:Y:S01]  /*4320*/  FFMA.FTZ R75, R75, 1.4426950216293334961, R20 ;  /* 0x3fb8aa3b4b4b7823 */ /* 0x000fe20000010014 */
[----:B------:R-:W-:Y:S01]  /*4330*/  LOP3.LUT R57, R38, 0x40, RZ, 0x3c, !PT ;  /* 0x0000004026397812 */ /* 0x000fe200078e3cff */
[----:B------:R-:W-:Y:S01]  /*4340*/  @P2 FFMA.FTZ R3, R54, R9, +INF ;  /* 0x7f80000036032423 */ /* 0x000fe20000010009 */
[----:B------:R-:W-:Y:S01]  /*4350*/  LOP3.LUT R54, R38, 0x60, RZ, 0x3c, !PT ;  /* 0x0000006026367812 */ /* 0x000fe200078e3cff */
[----:B------:R-:W-:Y:S01]  /*4360*/  @P3 IMAD.MOV.U32 R8, RZ, RZ, 0x7f800000 ;  /* 0x7f800000ff083424 */ /* 0x000fe200078e00ff */
[----:B------:R-:W-:Y:S01]  /*4370*/  F2FP.PACK_AB R20, R52, R55 ;  /* 0x000000373414723e */ /* 0x000fe200000000ff */
[----:B------:R-:W-:Y:S01]  /*4380*/  FADD R0, R0, R75 ;  /* 0x0000004b00007221 */ /* 0x000fe20000000000 */
[C---:B------:R-:W-:Y:S01]  /*4390*/  FSETP.NEU.AND P2, PT, R53.reuse, RZ, PT ;  /* 0x000000ff3500720b */ /* 0x040fe20003f4d000 */
[----:B------:R-:W-:Y:S01]  /*43a0*/  @P3 FFMA.FTZ R0, R53, R8, +INF ;  /* 0x7f80000035003423 */ /* 0x000fe20000010008 */
[----:B------:R-:W-:Y:S01]  /*43b0*/  FSEL R3, R3, -INF , P1 ;  /* 0xff80000003037808 */ /* 0x000fe20000800000 */
[----:B------:R-:W-:Y:S01]  /*43c0*/  FMUL R65, R98, R65 ;  /* 0x0000004162417220 */ /* 0x000fe20000400000 */
[----:B------:R-:W0:Y:S01]  /*43d0*/  LDS.128 R12, [R38] ;  /* 0x00000000260c7984 */ /* 0x000e220000000c00 */
[----:B------:R-:W-:Y:S01]  /*43e0*/  IMAD R52, R101, c[0x0][0x1c8], RZ ;  /* 0x0000720065347a24 */ /* 0x000fe200078e02ff */
[----:B------:R-:W-:Y:S01]  /*43f0*/  FSEL R0, R0, -INF , P2 ;  /* 0xff80000000007808 */ /* 0x000fe20001000000 */
[----:B------:R-:W-:Y:S01]  /*4400*/  IMAD.MOV.U32 R101, RZ, RZ, c[0x0][0x1c8] ;  /* 0x00007200ff657624 */ /* 0x000fe200078e00ff */
[----:B------:R-:W1:Y:S01]  /*4410*/  LDS.128 R4, [R56] ;  /* 0x0000000038047984 */ /* 0x000e620000000c00 */
[----:B------:R-:W-:Y:S01]  /*4420*/  F2FP.PACK_AB R30, R65, R62 ;  /* 0x0000003e411e723e */ /* 0x000fe200000000ff */
[----:B------:R-:W-:-:S02]  /*4430*/  FMUL R48, R90, R48 ;  /* 0x000000305a307220 */ /* 0x000fc40000400000 */
[----:B------:R-:W2:Y:S01]  /*4440*/  LDS.128 R16, [R57] ;  /* 0x0000000039107984 */ /* 0x000ea20000000c00 */
[----:B------:R-:W-:Y:S01]  /*4450*/  LEA R46, R101, R52, 0x1 ;  /* 0x00000034652e7211 */ /* 0x000fe200078e08ff */
[----:B------:R-:W-:Y:S02]  /*4460*/  FMUL R49, R90, R49 ;  /* 0x000000315a317220 */ /* 0x000fe40000400000 */
[----:B------:R-:W3:Y:S01]  /*4470*/  LDS.128 R8, [R54] ;  /* 0x0000000036087984 */ /* 0x000ee20000000c00 */
[----:B------:R-:W-:Y:S02]  /*4480*/  FMUL R76, R98, R76 ;  /* 0x0000004c624c7220 */ /* 0x000fe40000400000 */
[----:B------:R-:W-:Y:S01]  /*4490*/  F2FP.PACK_AB R21, R48, R49 ;  /* 0x000000313015723e */ /* 0x000fe200000000ff */
[----:B------:R-:W-:Y:S01]  /*44a0*/  BAR.SYNC.DEFER_BLOCKING 0x0 ;  /* 0x0000000000007b1d */ /* 0x000fe20000010000 */
[----:B------:R-:W-:Y:S01]  /*44b0*/  FFMA R88, R3, 0.69314718246459960938, R88 ;  /* 0x3f31721803587823 */ /* 0x000fe20000000058 */
[----:B------:R-:W-:Y:S01]  /*44c0*/  F2FP.PACK_AB R27, R27, R76 ;  /* 0x0000004c1b1b723e */ /* 0x000fe200000000ff */
[----:B------:R-:W-:-:S03]  /*44d0*/  FFMA R89, R0, 0.69314718246459960938, R89 ;  /* 0x3f31721800597823 */ /* 0x000fc60000000059 */
[----:B------:R4:W-:Y:S04]  /*44e0*/  STS.128 [R39+0x1000], R28 ;  /* 0x0010001c27007388 */ /* 0x0009e80000000c00 */
[----:B------:R5:W-:Y:S04]  /*44f0*/  STS.128 [R39], R24 ;  /* 0x0000001827007388 */ /* 0x000be80000000c00 */
[----:B------:R0:W-:Y:S04]  /*4500*/  STS.128 [R39+0x80], R20 ;  /* 0x0000801427007388 */ /* 0x0001e80000000c00 */
[----:B------:R0:W-:Y:S01]  /*4510*/  STS.128 [R39+0x1080], R32 ;  /* 0x0010802027007388 */ /* 0x0001e20000000c00 */
[----:B----4-:R-:W-:-:S04]  /*4520*/  IMAD R30, R101, 0x2, R46 ;  /* 0x00000002651e7824 */ /* 0x010fc800078e022e */
[C---:B------:R-:W-:Y:S01]  /*4530*/  IMAD R40, R101.reuse, 0x2, R30 ;  /* 0x0000000265287824 */ /* 0x040fe200078e021e */
[----:B------:R-:W-:Y:S01]  /*4540*/  BAR.SYNC.DEFER_BLOCKING 0x0 ;  /* 0x0000000000007b1d */ /* 0x000fe20000010000 */
[-C--:B-----5:R-:W-:Y:S02]  /*4550*/  LEA R24, P3, R52, R37.reuse, 0x1 ;  /* 0x0000002534187211 */ /* 0x0a0fe400078608ff */
[----:B------:R-:W-:Y:S02]  /*4560*/  LEA R26, P4, R46, R37, 0x1 ;  /* 0x000000252e1a7211 */ /* 0x000fe400078808ff */
[C---:B------:R-:W-:Y:S02]  /*4570*/  LEA R42, R101.reuse, R40, 0x1 ;  /* 0x00000028652a7211 */ /* 0x040fe400078e08ff */
[----:B------:R-:W-:Y:S02]  /*4580*/  LEA.HI.X.SX32 R25, R52, R103, 0x1, P3 ;  /* 0x0000006734197211 */ /* 0x000fe400018f0eff */
[----:B------:R-:W-:Y:S01]  /*4590*/  LEA R28, P3, R30, R37, 0x1 ;  /* 0x000000251e1c7211 */ /* 0x000fe200078608ff */
[----:B------:R-:W-:Y:S01]  /*45a0*/  IMAD R44, R101, 0x2, R42 ;  /* 0x00000002652c7824 */ /* 0x000fe200078e022a */
[----:B------:R-:W-:-:S02]  /*45b0*/  LEA.HI.X.SX32 R27, R46, R103, 0x1, P4 ;  /* 0x000000672e1b7211 */ /* 0x000fc400020f0eff */
[----:B------:R-:W-:Y:S01]  /*45c0*/  LEA.HI.X.SX32 R29, R30, R103, 0x1, P3 ;  /* 0x000000671e1d7211 */ /* 0x000fe200018f0eff */
[----:B------:R-:W-:Y:S01]  /*45d0*/  IMAD R30, R101, 0x2, R44 ;  /* 0x00000002651e7824 */ /* 0x000fe200078e022c */
[----:B0-----:R-:W-:-:S04]  /*45e0*/  LEA R20, P3, R40, R37, 0x1 ;  /* 0x0000002528147211 */ /* 0x001fc800078608ff */
[C---:B------:R-:W-:Y:S02]  /*45f0*/  LEA R32, R101.reuse, R30, 0x1 ;  /* 0x0000001e65207211 */ /* 0x040fe400078e08ff */
[----:B------:R-:W-:Y:S02]  /*4600*/  LEA.HI.X.SX32 R21, R40, R103, 0x1, P3 ;  /* 0x0000006728157211 */ /* 0x000fe400018f0eff */
[C---:B------:R-:W-:Y:S01]  /*4610*/  LEA R22, P3, R42.reuse, R37, 0x1 ;  /* 0x000000252a167211 */ /* 0x040fe200078608ff */
[C---:B------:R-:W-:Y:S01]  /*4620*/  IMAD R34, R101.reuse, 0x2, R32 ;  /* 0x0000000265227824 */ /* 0x040fe200078e0220 */
[----:B------:R0:W-:Y:S02]  /*4630*/  STG.E.U16 [R24.64], R12 ;  /* 0x0000000c18007986 */ /* 0x0001e4000c101504 */
[----:B------:R-:W-:Y:S01]  /*4640*/  LEA.HI.X.SX32 R23, R42, R103, 0x1, P3 ;  /* 0x000000672a177211 */ /* 0x000fe200018f0eff */
[----:B------:R-:W-:Y:S01]  /*4650*/  IMAD R40, R101, 0x2, R34 ;  /* 0x0000000265287824 */ /* 0x000fe200078e0222 */
[----:B-1----:R1:W-:Y:S04]  /*4660*/  STG.E.U16 [R26.64], R4 ;  /* 0x000000041a007986 */ /* 0x0023e8000c101504 */
[----:B--2---:R-:W-:Y:S04]  /*4670*/  STG.E.U16 [R28.64], R16 ;  /* 0x000000101c007986 */ /* 0x004fe8000c101504 */
[----:B---3--:R2:W-:Y:S01]  /*4680*/  STG.E.U16 [R20.64], R8 ;  /* 0x0000000814007986 */ /* 0x0085e2000c101504 */
[----:B0-----:R-:W-:-:S02]  /*4690*/  LEA R24, P4, R44, R37, 0x1 ;  /* 0x000000252c187211 */ /* 0x001fc400078808ff */
[----:B-1----:R-:W-:Y:S02]  /*46a0*/  PRMT R27, R4, 0x7632, R27 ;  /* 0x00007632041b7816 */ /* 0x002fe4000000001b */
[----:B------:R-:W-:Y:S02]  /*46b0*/  LEA.HI.X.SX32 R25, R44, R103, 0x1, P4 ;  /* 0x000000672c197211 */ /* 0x000fe400020f0eff */
[-C--:B------:R-:W-:Y:S02]  /*46c0*/  LEA R26, P4, R32, R37.reuse, 0x1 ;  /* 0x00000025201a7211 */ /* 0x080fe400078808ff */
[----:B--2---:R-:W-:Y:S02]  /*46d0*/  PRMT R21, R12, 0x7632, R21 ;  /* 0x000076320c157816 */ /* 0x004fe40000000015 */
[C---:B------:R-:W-:Y:S02]  /*46e0*/  LEA R12, R101.reuse, R40, 0x1 ;  /* 0x00000028650c7211 */ /* 0x040fe400078e08ff */
[----:B------:R-:W-:Y:S01]  /*46f0*/  PRMT R8, R16, 0x7632, R8 ;  /* 0x0000763210087816 */ /* 0x000fe20000000008 */
[----:B------:R0:W-:Y:S01]  /*4700*/  STG.E.U16 [R22.64], R21 ;  /* 0x0000001516007986 */ /* 0x0001e2000c101504 */
[----:B------:R-:W-:Y:S01]  /*4710*/  LEA R20, P3, R30, R37, 0x1 ;  /* 0x000000251e147211 */ /* 0x000fe200078608ff */
[----:B------:R-:W-:-:S02]  /*4720*/  IMAD R4, R101, 0x2, R12 ;  /* 0x0000000265047824 */ /* 0x000fc400078e020c */
[----:B------:R1:W-:Y:S02]  /*4730*/  STG.E.U16 [R24.64], R27 ;  /* 0x0000001b18007986 */ /* 0x0003e4000c101504 */
[----:B------:R-:W-:-:S05]  /*4740*/  IMAD R42, R101, 0x2, R4 ;  /* 0x00000002652a7824 */ /* 0x000fca00078e0204 */
[C---:B------:R-:W-:Y:S02]  /*4750*/  LEA R16, R101.reuse, R42, 0x1 ;  /* 0x0000002a65107211 */ /* 0x040fe400078e08ff */
[----:B0-----:R-:W-:Y:S02]  /*4760*/  LEA.HI.X.SX32 R21, R30, R103, 0x1, P3 ;  /* 0x000000671e157211 */ /* 0x001fe400018f0eff */
[----:B------:R-:W-:Y:S01]  /*4770*/  LEA R22, P3, R34, R37, 0x1 ;  /* 0x0000002522167211 */ /* 0x000fe200078608ff */
[C---:B------:R-:W-:Y:S01]  /*4780*/  IMAD R30, R101.reuse, 0x2, R16 ;  /* 0x00000002651e7824 */ /* 0x040fe200078e0210 */
[-C--:B-1----:R-:W-:Y:S01]  /*4790*/  LEA.HI.X.SX32 R27, R32, R103.reuse, 0x1, P4 ;  /* 0x00000067201b7211 */ /* 0x082fe200020f0eff */
[----:B------:R-:W-:Y:S01]  /*47a0*/  STG.E.U16 [R20.64], R8 ;  /* 0x0000000814007986 */ /* 0x000fe2000c101504 */
[----:B------:R-:W-:Y:S01]  /*47b0*/  PRMT R25, R8, 0x7632, R25 ;  /* 0x0000763208197816 */ /* 0x000fe20000000019 */
[----:B------:R-:W-:Y:S01]  /*47c0*/  IMAD R32, R101, 0x2, R30 ;  /* 0x0000000265207824 */ /* 0x000fe200078e021e */
[----:B------:R-:W-:-:S02]  /*47d0*/  LEA.HI.X.SX32 R23, R34, R103, 0x1, P3 ;  /* 0x0000006722177211 */ /* 0x000fc400018f0eff */
[-C--:B------:R-:W-:Y:S01]  /*47e0*/  LEA R24, P3, R40, R37.reuse, 0x1 ;  /* 0x0000002528187211 */ /* 0x080fe200078608ff */
[----:B------:R0:W-:Y:S01]  /*47f0*/  STG.E.U16 [R26.64], R25 ;  /* 0x000000191a007986 */ /* 0x0001e2000c101504 */
[----:B------:R-:W-:Y:S02]  /*4800*/  LEA R34, R101, R32, 0x1 ;  /* 0x0000002065227211 */ /* 0x000fe400078e08ff */
[C---:B------:R-:W-:Y:S01]  /*4810*/  LEA R28, P4, R12.reuse, R37, 0x1 ;  /* 0x000000250c1c7211 */ /* 0x040fe200078808ff */
[----:B------:R1:W-:Y:S03]  /*4820*/  STG.E.U16 [R22.64], R13 ;  /* 0x0000000d16007986 */ /* 0x0003e6000c101504 */
[----:B------:R-:W-:Y:S02]  /*4830*/  LEA.HI.X.SX32 R29, R12, R103, 0x1, P4 ;  /* 0x000000670c1d7211 */ /* 0x000fe400020f0eff */
[----:B------:R-:W-:-:S02]  /*4840*/  LEA R12, P4, R16, R37, 0x1 ;  /* 0x00000025100c7211 */ /* 0x000fc400078808ff */
[----:B0-----:R-:W-:Y:S01]  /*4850*/  LEA.HI.X.SX32 R25, R40, R103, 0x1, P3 ;  /* 0x0000006728197211 */ /* 0x001fe200018f0eff */
[----:B------:R-:W-:Y:S01]  /*4860*/  IMAD R40, R101, 0x2, R34 ;  /* 0x0000000265287824 */ /* 0x000fe200078e0222 */
[----:B------:R-:W-:-:S03]  /*4870*/  LEA R20, P3, R4, R37, 0x1 ;  /* 0x0000002504147211 */ /* 0x000fc600078608ff */
[C---:B------:R-:W-:Y:S01]  /*4880*/  IMAD R44, R101.reuse, 0x2, R40 ;  /* 0x00000002652c7824 */ /* 0x040fe200078e0228 */
[----:B------:R-:W-:Y:S01]  /*4890*/  LEA.HI.X.SX32 R21, R4, R103, 0x1, P3 ;  /* 0x0000006704157211 */ /* 0x000fe200018f0eff */
[----:B------:R0:W-:Y:S01]  /*48a0*/  STG.E.U16 [R24.64], R5 ;  /* 0x0000000518007986 */ /* 0x0001e2000c101504 */
[C---:B------:R-:W-:Y:S02]  /*48b0*/  LEA R26, P3, R42.reuse, R37, 0x1 ;  /* 0x000000252a1a7211 */ /* 0x040fe400078608ff */
[C---:B------:R-:W-:Y:S01]  /*48c0*/  LEA R46, R101.reuse, R44, 0x1 ;  /* 0x0000002c652e7211 */ /* 0x040fe200078e08ff */
[----:B------:R2:W-:Y:S01]  /*48d0*/  STG.E.U16 [R28.64], R17 ;  /* 0x000000111c007986 */ /* 0x0005e2000c101504 */
[----:B------:R-:W-:Y:S02]  /*48e0*/  LEA.HI.X.SX32 R27, R42, R103, 0x1, P3 ;  /* 0x000000672a1b7211 */ /* 0x000fe400018f0eff */
[----:B------:R-:W-:Y:S01]  /*48f0*/  LEA R4, P3, R30, R37, 0x1 ;  /* 0x000000251e047211 */ /* 0x000fe200078608ff */
[C---:B------:R-:W-:Y:S01]  /*4900*/  IMAD R48, R101.reuse, 0x2, R46 ;  /* 0x0000000265307824 */ /* 0x040fe200078e022e */
[----:B------:R3:W-:Y:S03]  /*4910*/  STG.E.U16 [R20.64], R9 ;  /* 0x0000000914007986 */ /* 0x0007e6000c101504 */
[----:B-1----:R-:W-:Y:S01]  /*4920*/  IMAD R22, R101, 0x2, R48 ;  /* 0x0000000265167824 */ /* 0x002fe200078e0230 */
[----:B0-----:R-:W-:-:S02]  /*4930*/  PRMT R5, R5, 0x7632, R5 ;  /* 0x0000763205057816 */ /* 0x001fc40000000005 */
[----:B--2---:R-:W-:Y:S02]  /*4940*/  PRMT R17, R17, 0x7632, R17 ;  /* 0x0000763211117816 */ /* 0x004fe40000000011 */
[----:B------:R-:W-:Y:S02]  /*4950*/  LEA R42, R101, R22, 0x1 ;  /* 0x00000016652a7211 */ /* 0x000fe400078e08ff */
[----:B---3--:R-:W-:-:S03]  /*4960*/  PRMT R21, R13, 0x7632, R21 ;  /* 0x000076320d157816 */ /* 0x008fc60000000015 */
[C---:B------:R-:W-:Y:S01]  /*4970*/  IMAD R50, R101.reuse, 0x2, R42 ;  /* 0x0000000265327824 */ /* 0x040fe200078e022a */
[----:B------:R-:W-:Y:S01]  /*4980*/  LEA.HI.X.SX32 R13, R16, R103, 0x1, P4 ;  /* 0x00000067100d7211 */ /* 0x000fe200020f0eff */
[----:B------:R-:W-:Y:S02]  /*4990*/  STG.E.U16 [R26.64], R21 ;  /* 0x000000151a007986 */ /* 0x000fe4000c101504 */
[C---:B------:R-:W-:Y:S01]  /*49a0*/  IMAD R52, R101.reuse, 0x2, R50 ;  /* 0x0000000265347824 */ /* 0x040fe200078e0232 */
[----:B------:R-:W-:Y:S01]  /*49b0*/  LEA R8, P4, R32, R37, 0x1 ;  /* 0x0000002520087211 */ /* 0x000fe200078808ff */
[----:B------:R0:W-:Y:S03]  /*49c0*/  STG.E.U16 [R12.64], R5 ;  /* 0x000000050c007986 */ /* 0x0001e6000c101504 */
[C---:B------:R-:W-:Y:S01]  /*49d0*/  LEA R58, R101.reuse, R52, 0x1 ;  /* 0x00000034653a7211 */ /* 0x040fe200078e08ff */
[----:B------:R-:W-:Y:S04]  /*49e0*/  LDS.128 R24, [R57] ;  /* 0x0000000039187984 */ /* 0x000fe80000000c00 */
[----:B------:R-:W-:-:S04]  /*49f0*/  IMAD R60, R101, 0x2, R58 ;  /* 0x00000002653c7824 */ /* 0x000fc800078e023a */
[C---:B------:R-:W-:Y:S01]  /*4a00*/  IMAD R62, R101.reuse, 0x2, R60 ;  /* 0x00000002653e7824 */ /* 0x040fe200078e023c */
[----:B0-----:R-:W-:Y:S02]  /*4a10*/  LEA.HI.X.SX32 R5, R30, R103, 0x1, P3 ;  /* 0x000000671e057211 */ /* 0x001fe400018f0eff */
[----:B------:R-:W-:Y:S01]  /*4a20*/  LEA R16, P3, R34, R37, 0x1 ;  /* 0x0000002522107211 */ /* 0x000fe200078608ff */
[----:B------:R-:W-:Y:S01]  /*4a30*/  LDS.128 R28, [R56] ;  /* 0x00000000381c7984 */ /* 0x000fe20000000c00 */
[----:B------:R-:W-:Y:S02]  /*4a40*/  LEA R64, R101, R62, 0x1 ;  /* 0x0000003e65407211 */ /* 0x000fe400078e08ff */
[----:B------:R-:W-:Y:S01]  /*4a50*/  PRMT R13, R9, 0x7632, R13 ;  /* 0x00007632090d7816 */ /* 0x000fe2000000000d */
[----:B------:R0:W-:Y:S01]  /*4a60*/  STG.E.U16 [R4.64], R17 ;  /* 0x0000001104007986 */ /* 0x0001e2000c101504 */
[----:B------:R-:W-:Y:S01]  /*4a70*/  LEA.HI.X.SX32 R9, R32, R103, 0x1, P4 ;  /* 0x0000006720097211 */ /* 0x000fe200020f0eff */
[----:B------:R-:W-:Y:S01]  /*4a80*/  IMAD R66, R101, 0x2, R64 ;  /* 0x0000000265427824 */ /* 0x000fe200078e0240 */
[----:B------:R-:W-:-:S03]  /*4a90*/  LEA R20, P4, R44, R37, 0x1 ;  /* 0x000000252c147211 */ /* 0x000fc600078808ff */
[----:B------:R-:W-:Y:S01]  /*4aa0*/  IMAD R68, R101, 0x2, R66 ;  /* 0x0000000265447824 */ /* 0x000fe200078e0242 */
[----:B------:R1:W-:Y:S01]  /*4ab0*/  STG.E.U16 [R8.64], R13 ;  /* 0x0000000d08007986 */ /* 0x0003e2000c101504 */
[----:B------:R-:W-:-:S03]  /*4ac0*/  LEA.HI.X.SX32 R21, R44, R103, 0x1, P4 ;  /* 0x000000672c157211 */ /* 0x000fc600020f0eff */
[C---:B------:R-:W-:Y:S02]  /*4ad0*/  LEA R70, R101.reuse, R68, 0x1 ;  /* 0x0000004465467211 */ /* 0x040fe400078e08ff */
[----:B0-----:R-:W-:Y:S02]  /*4ae0*/  LEA.HI.X.SX32 R17, R34, R103, 0x1, P3 ;  /* 0x0000006722117211 */ /* 0x001fe400018f0eff */
[C---:B------:R-:W-:Y:S01]  /*4af0*/  LEA R12, P3, R40.reuse, R37, 0x1 ;  /* 0x00000025280c7211 */ /* 0x040fe200078608ff */
[C---:B------:R-:W-:Y:S01]  /*4b00*/  IMAD R72, R101.reuse, 0x2, R70 ;  /* 0x0000000265487824 */ /* 0x040fe200078e0246 */
[----:B------:R0:W2:Y:S02]  /*4b10*/  LDS.128 R32, [R38] ;  /* 0x0000000026207984 */ /* 0x0000a40000000c00 */
[----:B-1----:R-:W-:Y:S01]  /*4b20*/  LEA.HI.X.SX32 R13, R40, R103, 0x1, P3 ;  /* 0x00000067280d7211 */ /* 0x002fe200018f0eff */
[----:B------:R-:W-:Y:S01]  /*4b30*/  IMAD R74, R101, 0x2, R72 ;  /* 0x00000002654a7824 */ /* 0x000fe200078e0248 */
[C---:B------:R-:W-:Y:S01]  /*4b40*/  LEA R4, P3, R46.reuse, R37, 0x1 ;  /* 0x000000252e047211 */ /* 0x040fe200078608ff */
[----:B------:R1:W-:Y:S03]  /*4b50*/  STG.E.U16 [R16.64], R14 ;  /* 0x0000000e10007986 */ /* 0x0003e6000c101504 */
[----:B------:R-:W-:Y:S01]  /*4b60*/  LEA.HI.X.SX32 R5, R46, R103, 0x1, P3 ;  /* 0x000000672e057211 */ /* 0x000fe200018f0eff */
[----:B------:R3:W-:Y:S01]  /*4b70*/  STG.E.U16 [R12.64], R6 ;  /* 0x000000060c007986 */ /* 0x0007e2000c101504 */
[----:B------:R-:W-:-:S02]  /*4b80*/  LEA R8, P3, R48, R37, 0x1 ;  /* 0x0000002530087211 */ /* 0x000fc400078608ff */
[----:B0-----:R-:W-:Y:S01]  /*4b90*/  LEA R38, P5, R60, R37, 0x1 ;  /* 0x000000253c267211 */ /* 0x001fe200078a08ff */
[----:B------:R0:W-:Y:S01]  /*4ba0*/  STG.E.U16 [R20.64], R18 ;  /* 0x0000001214007986 */ /* 0x0001e2000c101504 */
[-C--:B------:R-:W-:Y:S02]  /*4bb0*/  LEA.HI.X.SX32 R9, R48, R103.reuse, 0x1, P3 ;  /* 0x0000006730097211 */ /* 0x080fe400018f0eff */
[----:B------:R-:W-:Y:S01]  /*4bc0*/  LEA.HI.X.SX32 R39, R60, R103, 0x1, P5 ;  /* 0x000000673c277211 */ /* 0x000fe200028f0eff */
[----:B------:R4:W-:Y:S01]  /*4bd0*/  STG.E.U16 [R4.64], R10 ;  /* 0x0000000a04007986 */ /* 0x0009e2000c101504 */
[-C--:B-1----:R-:W-:Y:S02]  /*4be0*/  LEA R16, P4, R22, R37.reuse, 0x1 ;  /* 0x0000002516107211 */ /* 0x082fe400078808ff */
[----:B------:R-:W-:Y:S02]  /*4bf0*/  LEA R44, P5, R66, R37, 0x1 ;  /* 0x00000025422c7211 */ /* 0x000fe400078a08ff */
[----:B---3--:R-:W-:-:S02]  /*4c00*/  PRMT R12, R6, 0x7632, R12 ;  /* 0x00007632060c7816 */ /* 0x008fc4000000000c */
[-C--:B------:R-:W-:Y:S02]  /*4c10*/  LEA.HI.X.SX32 R17, R22, R103.reuse, 0x1, P4 ;  /* 0x0000006716117211 */ /* 0x080fe400020f0eff */
[----:B------:R-:W-:Y:S01]  /*4c20*/  LEA.HI.X.SX32 R45, R66, R103, 0x1, P5 ;  /* 0x00000067422d7211 */ /* 0x000fe200028f0eff */
[----:B------:R-:W1:Y:S01]  /*4c30*/  LDS.128 R20, [R54] ;  /* 0x0000000036147984 */ /* 0x000e620000000c00 */
[----:B0-----:R-:W-:Y:S02]  /*4c40*/  PRMT R18, R18, 0x7632, R18 ;  /* 0x0000763212127816 */ /* 0x001fe40000000012 */
[----:B----4-:R-:W-:Y:S02]  /*4c50*/  PRMT R5, R14, 0x7632, R5 ;  /* 0x000076320e057816 */ /* 0x010fe40000000005 */
[C---:B------:R-:W-:Y:S02]  /*4c60*/  LEA R14, R101.reuse, R74, 0x1 ;  /* 0x0000004a650e7211 */ /* 0x040fe400078e08ff */
[----:B------:R-:W-:Y:S01]  /*4c70*/  LEA R4, P3, R42, R37, 0x1 ;  /* 0x000000252a047211 */ /* 0x000fe200078608ff */
[----:B------:R0:W-:Y:S01]  /*4c80*/  STG.E.U16 [R8.64], R5 ;  /* 0x0000000508007986 */ /* 0x0001e2000c101504 */
[----:B------:R-:W-:Y:S01]  /*4c90*/  PRMT R10, R10, 0x7632, R10 ;  /* 0x000076320a0a7816 */ /* 0x000fe2000000000a */
[----:B------:R-:W-:-:S02]  /*4ca0*/  IMAD R6, R101, 0x2, R14 ;  /* 0x0000000265067824 */ /* 0x000fc400078e020e */
[----:B------:R3:W-:Y:S02]  /*4cb0*/  STG.E.U16 [R16.64], R12 ;  /* 0x0000000c10007986 */ /* 0x0007e4000c101504 */
[----:B------:R-:W-:-:S05]  /*4cc0*/  IMAD R76, R101, 0x2, R6 ;  /* 0x00000002654c7824 */ /* 0x000fca00078e0206 */
[C---:B------:R-:W-:Y:S02]  /*4cd0*/  LEA R78, R101.reuse, R76, 0x1 ;  /* 0x0000004c654e7211 */ /* 0x040fe400078e08ff */
[----:B0-----:R-:W-:Y:S02]  /*4ce0*/  LEA R8, P4, R50, R37, 0x1 ;  /* 0x0000002532087211 */ /* 0x001fe400078808ff */
[-C--:B------:R-:W-:Y:S01]  /*4cf0*/  LEA.HI.X.SX32 R5, R42, R103.reuse, 0x1, P3 ;  /* 0x000000672a057211 */ /* 0x080fe200018f0eff */
[C---:B------:R-:W-:Y:S01]  /*4d00*/  IMAD R80, R101.reuse, 0x2, R78 ;  /* 0x0000000265507824 */ /* 0x040fe200078e024e */
[----:B------:R-:W-:Y:S02]  /*4d10*/  LEA.HI.X.SX32 R9, R50, R103, 0x1, P4 ;  /* 0x0000006732097211 */ /* 0x000fe400020f0eff */
[-C--:B---3--:R-:W-:Y:S01]  /*4d20*/  LEA R16, P4, R58, R37.reuse, 0x1 ;  /* 0x000000253a107211 */ /* 0x088fe200078808ff */
[----:B------:R-:W-:Y:S01]  /*4d30*/  IMAD R82, R101, 0x2, R80 ;  /* 0x0000000265527824 */ /* 0x000fe200078e0250 */
[----:B------:R-:W-:Y:S01]  /*4d40*/  LEA R50, P5, R72, R37, 0x1 ;  /* 0x0000002548327211 */ /* 0x000fe200078a08ff */
[----:B------:R0:W-:Y:S01]  /*4d50*/  STG.E.U16 [R4.64], R18 ;  /* 0x0000001204007986 */ /* 0x0001e2000c101504 */
[----:B------:R-:W-:-:S02]  /*4d60*/  LEA.HI.X.SX32 R17, R58, R103, 0x1, P4 ;  /* 0x000000673a117211 */ /* 0x000fc400020f0eff */
[C---:B------:R-:W-:Y:S01]  /*4d70*/  LEA R84, R101.reuse, R82, 0x1 ;  /* 0x0000005265547211 */ /* 0x040fe200078e08ff */
[----:B------:R3:W-:Y:S01]  /*4d80*/  STG.E.U16 [R8.64], R10 ;  /* 0x0000000a08007986 */ /* 0x0007e2000c101504 */
[----:B------:R-:W-:Y:S02]  /*4d90*/  LEA R42, P4, R64, R37, 0x1 ;  /* 0x00000025402a7211 */ /* 0x000fe400078808ff */
[-C--:B------:R-:W-:Y:S01]  /*4da0*/  LEA.HI.X.SX32 R51, R72, R103.reuse, 0x1, P5 ;  /* 0x0000006748337211 */ /* 0x080fe200028f0eff */
[C---:B------:R-:W-:Y:S01]  /*4db0*/  IMAD R86, R101.reuse, 0x2, R84 ;  /* 0x0000000265567824 */ /* 0x040fe200078e0254 */
[----:B------:R-:W-:Y:S02]  /*4dc0*/  LEA.HI.X.SX32 R43, R64, R103, 0x1, P4 ;  /* 0x00000067402b7211 */ /* 0x000fe400020f0eff */
[-C--:B------:R-:W-:Y:S01]  /*4dd0*/  LEA R48, P4, R70, R37.reuse, 0x1 ;  /* 0x0000002546307211 */ /* 0x080fe200078808ff */
[----:B------:R-:W-:Y:S01]  /*4de0*/  IMAD R90, R101, 0x2, R86 ;  /* 0x00000002655a7824 */ /* 0x000fe200078e0256 */
[----:B------:R-:W-:-:S02]  /*4df0*/  LEA R56, P5, R6, R37, 0x1 ;  /* 0x0000002506387211 */ /* 0x000fc400078a08ff */
[----:B------:R-:W-:Y:S02]  /*4e00*/  LEA.HI.X.SX32 R49, R70, R103, 0x1, P4 ;  /* 0x0000006746317211 */ /* 0x000fe400020f0eff */
[C---:B------:R-:W-:Y:S02]  /*4e10*/  LEA R92, R101.reuse, R90, 0x1 ;  /* 0x0000005a655c7211 */ /* 0x040fe400078e08ff */
        /* <DEDUP_REMOVED lines=9> */
[----:B------:R-:W-:Y:S01]  /*4eb0*/  LEA R40, P3, R62, R37, 0x1 ;  /* 0x000000253e287211 */ /* 0x000fe200078608ff */
[----:B------:R4:W-:Y:S01]  /*4ec0*/  STG.E.U16 [R12.64], R15 ;  /* 0x0000000f0c007986 */ /* 0x0009e2000c101504 */
[-C--:B------:R-:W-:Y:S01]  /*4ed0*/  LEA.HI.X.SX32 R61, R78, R103.reuse, 0x1, P4 ;  /* 0x000000674e3d7211 */ /* 0x080fe200020f0eff */
[C---:B------:R-:W-:Y:S01]  /*4ee0*/  IMAD R6, R101.reuse, 0x2, R98 ;  /* 0x0000000265067824 */ /* 0x040fe200078e0262 */
[----:B------:R-:W-:Y:S01]  /*4ef0*/  LEA.HI.X.SX32 R41, R62, R103, 0x1, P3 ;  /* 0x000000673e297211 */ /* 0x000fe200018f0eff */
[----:B------:R5:W-:Y:S01]  /*4f00*/  STG.E.U16 [R16.64], R7 ;  /* 0x0000000710007986 */ /* 0x000be2000c101504 */
[-C--:B------:R-:W-:Y:S01]  /*4f10*/  LEA R46, P3, R68, R37.reuse, 0x1 ;  /* 0x00000025442e7211 */ /* 0x080fe200078608ff */
[----:B------:R-:W-:Y:S01]  /*4f20*/  IMAD R14, R101, 0x2, R6 ;  /* 0x00000002650e7824 */ /* 0x000fe200078e0206 */
[----:B------:R-:W-:Y:S01]  /*4f30*/  LEA R62, P5, R80, R37, 0x1 ;  /* 0x00000025503e7211 */ /* 0x000fe200078a08ff */
[----:B------:R-:W-:Y:S01]  /*4f40*/  STG.E.U16 [R38.64], R19 ;  /* 0x0000001326007986 */ /* 0x000fe2000c101504 */
[----:B------:R-:W-:-:S02]  /*4f50*/  LEA.HI.X.SX32 R47, R68, R103, 0x1, P3 ;  /* 0x00000067442f7211 */ /* 0x000fc400018f0eff */
[C---:B------:R-:W-:Y:S01]  /*4f60*/  LEA R104, R101.reuse, R14, 0x1 ;  /* 0x0000000e65687211 */ /* 0x040fe200078e08ff */
[----:B------:R-:W-:Y:S01]  /*4f70*/  STG.E.U16 [R40.64], R11 ;  /* 0x0000000b28007986 */ /* 0x000fe2000c101504 */
[----:B------:R-:W-:Y:S02]  /*4f80*/  LEA R52, P3, R74, R37, 0x1 ;  /* 0x000000254a347211 */ /* 0x000fe400078608ff */
[-C--:B------:R-:W-:Y:S01]  /*4f90*/  LEA.HI.X.SX32 R63, R80, R103.reuse, 0x1, P5 ;  /* 0x00000067503f7211 */ /* 0x080fe200028f0eff */
[C---:B------:R-:W-:Y:S01]  /*4fa0*/  IMAD R106, R101.reuse, 0x2, R104 ;  /* 0x00000002656a7824 */ /* 0x040fe200078e0268 */
[----:B------:R-:W-:Y:S02]  /*4fb0*/  LEA.HI.X.SX32 R53, R74, R103, 0x1, P3 ;  /* 0x000000674a357211 */ /* 0x000fe400018f0eff */
[----:B------:R-:W-:Y:S02]  /*4fc0*/  LEA R58, P3, R76, R37, 0x1 ;  /* 0x000000254c3a7211 */ /* 0x000fe400078608ff */
[----:B------:R-:W-:-:S02]  /*4fd0*/  LEA R108, R101, R106, 0x1 ;  /* 0x0000006a656c7211 */ /* 0x000fc400078e08ff */
[----:B------:R-:W-:Y:S02]  /*4fe0*/  LEA.HI.X.SX32 R59, R76, R103, 0x1, P3 ;  /* 0x000000674c3b7211 */ /* 0x000fe400018f0eff */
[-C--:B------:R-:W-:Y:S01]  /*4ff0*/  LEA R64, P3, R82, R37.reuse, 0x1 ;  /* 0x0000002552407211 */ /* 0x080fe200078608ff */
[C---:B------:R-:W-:Y:S01]  /*5000*/  IMAD R110, R101.reuse, 0x2, R108 ;  /* 0x00000002656e7824 */ /* 0x040fe200078e026c */
[----:B------:R-:W-:Y:S02]  /*5010*/  LEA R68, P5, R86, R37, 0x1 ;  /* 0x0000002556447211 */ /* 0x000fe400078a08ff */
[----:B------:R-:W-:Y:S02]  /*5020*/  LEA.HI.X.SX32 R65, R82, R103, 0x1, P3 ;  /* 0x0000006752417211 */ /* 0x000fe400018f0eff */
[----:B------:R-:W-:Y:S02]  /*5030*/  LEA R112, R101, R110, 0x1 ;  /* 0x0000006e65707211 */ /* 0x000fe400078e08ff */
[----:B------:R-:W-:-:S02]  /*5040*/  LEA R70, P3, R90, R37, 0x1 ;  /* 0x000000255a467211 */ /* 0x000fc400078608ff */
[-C--:B------:R-:W-:Y:S01]  /*5050*/  LEA.HI.X.SX32 R69, R86, R103.reuse, 0x1, P5 ;  /* 0x0000006756457211 */ /* 0x080fe200028f0eff */
[C---:B------:R-:W-:Y:S01]  /*5060*/  IMAD R114, R101.reuse, 0x2, R112 ;  /* 0x0000000265727824 */ /* 0x040fe200078e0270 */
[----:B------:R-:W-:Y:S02]  /*5070*/  LEA.HI.X.SX32 R71, R90, R103, 0x1, P3 ;  /* 0x000000675a477211 */ /* 0x000fe400018f0eff */
[-C--:B------:R-:W-:Y:S02]  /*5080*/  LEA R66, P4, R84, R37.reuse, 0x1 ;  /* 0x0000002554427211 */ /* 0x080fe400078808ff */
[-C--:B------:R-:W-:Y:S02]  /*5090*/  LEA R74, P5, R94, R37.reuse, 0x1 ;  /* 0x000000255e4a7211 */ /* 0x080fe400078a08ff */
[----:B------:R-:W-:Y:S02]  /*50a0*/  LEA R76, P3, R96, R37, 0x1 ;  /* 0x00000025604c7211 */ /* 0x000fe400078608ff */
[----:B------:R-:W-:-:S02]  /*50b0*/  LEA R116, R101, R114, 0x1 ;  /* 0x0000007265747211 */ /* 0x000fc400078e08ff */
[-C--:B------:R-:W-:Y:S02]  /*50c0*/  LEA.HI.X.SX32 R67, R84, R103.reuse, 0x1, P4 ;  /* 0x0000006754437211 */ /* 0x080fe400020f0eff */
[-C--:B------:R-:W-:Y:S01]  /*50d0*/  LEA.HI.X.SX32 R75, R94, R103.reuse, 0x1, P5 ;  /* 0x000000675e4b7211 */ /* 0x080fe200028f0eff */
[----:B------:R-:W-:Y:S01]  /*50e0*/  IMAD R118, R101, 0x2, R116 ;  /* 0x0000000265767824 */ /* 0x000fe200078e0274 */
[----:B------:R-:W-:Y:S02]  /*50f0*/  LEA.HI.X.SX32 R77, R96, R103, 0x1, P3 ;  /* 0x00000067604d7211 */ /* 0x000fe400018f0eff */
[-C--:B------:R-:W-:Y:S02]  /*5100*/  LEA R72, P4, R92, R37.reuse, 0x1 ;  /* 0x000000255c487211 */ /* 0x080fe400078808ff */
[-C--:B------:R-:W-:Y:S02]  /*5110*/  LEA R80, P5, R6, R37.reuse, 0x1 ;  /* 0x0000002506507211 */ /* 0x080fe400078a08ff */
[----:B------:R-:W-:-:S02]  /*5120*/  LEA R82, P3, R14, R37, 0x1 ;  /* 0x000000250e527211 */ /* 0x000fc400078608ff */
[-C--:B------:R-:W-:Y:S02]  /*5130*/  LEA.HI.X.SX32 R73, R92, R103.reuse, 0x1, P4 ;  /* 0x000000675c497211 */ /* 0x080fe400020f0eff */
[-C--:B------:R-:W-:Y:S02]  /*5140*/  LEA.HI.X.SX32 R81, R6, R103.reuse, 0x1, P5 ;  /* 0x0000006706517211 */ /* 0x080fe400028f0eff */
[----:B------:R-:W-:Y:S02]  /*5150*/  LEA.HI.X.SX32 R83, R14, R103, 0x1, P3 ;  /* 0x000000670e537211 */ /* 0x000fe400018f0eff */
[-C--:B------:R-:W-:Y:S02]  /*5160*/  LEA R78, P4, R98, R37.reuse, 0x1 ;  /* 0x00000025624e7211 */ /* 0x080fe400078808ff */
[----:B------:R-:W-:Y:S02]  /*5170*/  LEA R86, P5, R106, R37, 0x1 ;  /* 0x000000256a567211 */ /* 0x000fe400078a08ff */
[----:B------:R-:W-:-:S02]  /*5180*/  LEA R14, R101, R118, 0x1 ;  /* 0x00000076650e7211 */ /* 0x000fc400078e08ff */
[-C--:B------:R-:W-:Y:S02]  /*5190*/  LEA.HI.X.SX32 R79, R98, R103.reuse, 0x1, P4 ;  /* 0x00000067624f7211 */ /* 0x080fe400020f0eff */
[----:B------:R-:W-:Y:S01]  /*51a0*/  LEA.HI.X.SX32 R87, R106, R103, 0x1, P5 ;  /* 0x000000676a577211 */ /* 0x000fe200028f0eff */
[----:B------:R-:W-:Y:S01]  /*51b0*/  IMAD R120, R101, 0x2, R14 ;  /* 0x0000000265787824 */ /* 0x000fe200078e020e */
[-C--:B------:R-:W-:Y:S02]  /*51c0*/  LEA R84, P4, R104, R37.reuse, 0x1 ;  /* 0x0000002568547211 */ /* 0x080fe400078808ff */
[-C--:B------:R-:W-:Y:S02]  /*51d0*/  LEA R90, P3, R108, R37.reuse, 0x1 ;  /* 0x000000256c5a7211 */ /* 0x080fe400078608ff */
[----:B------:R-:W-:Y:S02]  /*51e0*/  LEA R94, P5, R112, R37, 0x1 ;  /* 0x00000025705e7211 */ /* 0x000fe400078a08ff */
[----:B------:R-:W-:-:S02]  /*51f0*/  LEA.HI.X.SX32 R85, R104, R103, 0x1, P4 ;  /* 0x0000006768557211 */ /* 0x000fc400020f0eff */
[-C--:B------:R-:W-:Y:S02]  /*5200*/  LEA.HI.X.SX32 R91, R108, R103.reuse, 0x1, P3 ;  /* 0x000000676c5b7211 */ /* 0x080fe400018f0eff */
[----:B------:R-:W-:Y:S02]  /*5210*/  LEA.HI.X.SX32 R95, R112, R103, 0x1, P5 ;  /* 0x00000067705f7211 */ /* 0x000fe400028f0eff */
[-C--:B------:R-:W-:Y:S02]  /*5220*/  LEA R92, P4, R110, R37.reuse, 0x1 ;  /* 0x000000256e5c7211 */ /* 0x080fe400078808ff */
[C---:B------:R-:W-:Y:S02]  /*5230*/  LEA R112, R101.reuse, R120, 0x1 ;  /* 0x0000007865707211 */ /* 0x040fe400078e08ff */
[-C--:B------:R-:W-:Y:S02]  /*5240*/  LEA R96, P3, R114, R37.reuse, 0x1 ;  /* 0x0000002572607211 */ /* 0x080fe400078608ff */
[----:B------:R-:W-:Y:S01]  /*5250*/  LEA R104, P5, R118, R37, 0x1 ;  /* 0x0000002576687211 */ /* 0x000fe200078a08ff */
[----:B------:R-:W-:Y:S01]  /*5260*/  IMAD R6, R101, 0x2, R112 ;  /* 0x0000000265067824 */ /* 0x000fe200078e0270 */
[----:B------:R-:W-:-:S02]  /*5270*/  LEA.HI.X.SX32 R93, R110, R103, 0x1, P4 ;  /* 0x000000676e5d7211 */ /* 0x000fc400020f0eff */
[-C--:B------:R-:W-:Y:S02]  /*5280*/  LEA.HI.X.SX32 R97, R114, R103.reuse, 0x1, P3 ;  /* 0x0000006772617211 */ /* 0x080fe400018f0eff */
[----:B------:R-:W-:Y:S02]  /*5290*/  LEA.HI.X.SX32 R105, R118, R103, 0x1, P5 ;  /* 0x0000006776697211 */ /* 0x000fe400028f0eff */
[-C--:B------:R-:W-:Y:S02]  /*52a0*/  LEA R106, P3, R14, R37.reuse, 0x1 ;  /* 0x000000250e6a7211 */ /* 0x080fe400078608ff */
[----:B------:R-:W-:Y:S02]  /*52b0*/  LEA R110, P5, R112, R37, 0x1 ;  /* 0x00000025706e7211 */ /* 0x000fe400078a08ff */
[-C--:B------:R-:W-:Y:S02]  /*52c0*/  LEA.HI.X.SX32 R107, R14, R103.reuse, 0x1, P3 ;  /* 0x000000670e6b7211 */ /* 0x080fe400018f0eff */
[----:B------:R-:W-:-:S02]  /*52d0*/  LEA.HI.X.SX32 R111, R112, R103, 0x1, P5 ;  /* 0x00000067706f7211 */ /* 0x000fc400028f0eff */
[C---:B------:R-:W-:Y:S02]  /*52e0*/  LEA R112, P3, R6.reuse, R37, 0x1 ;  /* 0x0000002506707211 */ /* 0x040fe400078608ff */
[----:B------:R-:W-:Y:S02]  /*52f0*/  LEA R122, R101, R6, 0x1 ;  /* 0x00000006657a7211 */ /* 0x000fe400078e08ff */
[----:B------:R-:W-:Y:S02]  /*5300*/  LEA.HI.X.SX32 R113, R6, R103, 0x1, P3 ;  /* 0x0000006706717211 */ /* 0x000fe400018f0eff */
[----:B0-----:R-:W-:Y:S01]  /*5310*/  PRMT R5, R15, 0x7632, R5 ;  /* 0x000076320f057816 */ /* 0x001fe20000000005 */
[----:B------:R-:W-:Y:S01]  /*5320*/  IMAD R124, R101, 0x2, R122 ;  /* 0x00000002657c7824 */ /* 0x000fe200078e027a */
[----:B------:R-:W-:Y:S02]  /*5330*/  PRMT R6, R7, 0x7632, R6 ;  /* 0x0000763207067816 */ /* 0x000fe40000000006 */
[----:B---3--:R-:W-:Y:S01]  /*5340*/  PRMT R9, R19, 0x7632, R9 ;  /* 0x0000763213097816 */ /* 0x008fe20000000009 */
[----:B------:R0:W-:Y:S01]  /*5350*/  STG.E.U16 [R42.64], R5 ;  /* 0x000000052a007986 */ /* 0x0001e2000c101504 */
[----:B----4-:R-:W-:-:S02]  /*5360*/  PRMT R13, R11, 0x7632, R13 ;  /* 0x000076320b0d7816 */ /* 0x010fc4000000000d */
[----:B------:R-:W-:Y:S01]  /*5370*/  LEA R98, P4, R116, R37, 0x1 ;  /* 0x0000002574627211 */ /* 0x000fe200078808ff */
[----:B------:R1:W-:Y:S01]  /*5380*/  STG.E.U16 [R44.64], R6 ;  /* 0x000000062c007986 */ /* 0x0003e2000c101504 */
[----:B--2---:R-:W-:Y:S02]  /*5390*/  PRMT R4, R32, 0x7632, R4 ;  /* 0x0000763220047816 */ /* 0x004fe40000000004 */
[----:B------:R-:W-:Y:S01]  /*53a0*/  LEA.HI.X.SX32 R99, R116, R103, 0x1, P4 ;  /* 0x0000006774637211 */ /* 0x000fe200020f0eff */
[----:B------:R2:W-:Y:S01]  /*53b0*/  STG.E.U16 [R46.64], R9 ;  /* 0x000000092e007986 */ /* 0x0005e2000c101504 */
[----:B-----5:R-:W-:Y:S02]  /*53c0*/  PRMT R7, R28, 0x7632, R7 ;  /* 0x000076321c077816 */ /* 0x020fe40000000007 */
[----:B------:R-:W-:Y:S01]  /*53d0*/  LEA R108, P4, R120, R37, 0x1 ;  /* 0x00000025786c7211 */ /* 0x000fe200078808ff */
[----:B------:R3:W-:Y:S01]  /*53e0*/  STG.E.U16 [R48.64], R13 ;  /* 0x0000000d30007986 */ /* 0x0007e2000c101504 */
[----:B0-----:R-:W-:-:S02]  /*53f0*/  PRMT R5, R24, 0x7632, R5 ;  /* 0x0000763218057816 */ /* 0x001fc40000000005 */
[----:B------:R-:W-:Y:S01]  /*5400*/  LEA R14, R101, R124, 0x1 ;  /* 0x0000007c650e7211 */ /* 0x000fe200078e08ff */
[----:B------:R-:W-:Y:S01]  /*5410*/  STG.E.U16 [R50.64], R32 ;  /* 0x0000002032007986 */ /* 0x000fe2000c101504 */
[----:B-1----:R-:W-:Y:S02]  /*5420*/  PRMT R6, R20, 0x7632, R6 ;  /* 0x0000763214067816 */ /* 0x002fe40000000006 */
[----:B------:R-:W-:Y:S01]  /*5430*/  LEA.HI.X.SX32 R109, R120, R103, 0x1, P4 ;  /* 0x00000067786d7211 */ /* 0x000fe200020f0eff */
[----:B------:R-:W-:Y:S01]  /*5440*/  STG.E.U16 [R52.64], R28 ;  /* 0x0000001c34007986 */ /* 0x000fe2000c101504 */
[-C--:B------:R-:W-:Y:S02]  /*5450*/  LEA R114, P4, R122, R37.reuse, 0x1 ;  /* 0x000000257a727211 */ /* 0x080fe400078808ff */
[-C--:B------:R-:W-:Y:S01]  /*5460*/  LEA R116, P5, R124, R37.reuse, 0x1 ;  /* 0x000000257c747211 */ /* 0x080fe200078a08ff */
[----:B------:R-:W-:Y:S01]  /*5470*/  STG.E.U16 [R54.64], R24 ;  /* 0x0000001836007986 */ /* 0x000fe2000c101504 */
[----:B------:R-:W-:-:S02]  /*5480*/  LEA R118, P6, R14, R37, 0x1 ;  /* 0x000000250e767211 */ /* 0x000fc400078c08ff */
[----:B------:R-:W-:Y:S01]  /*5490*/  PRMT R37, R33, 0x7632, R37 ;  /* 0x0000763221257816 */ /* 0x000fe20000000025 */
[----:B------:R0:W-:Y:S01]  /*54a0*/  STG.E.U16 [R56.64], R20 ;  /* 0x0000001438007986 */ /* 0x0001e2000c101504 */
[----:B------:R-:W-:Y:S02]  /*54b0*/  PRMT R38, R29, 0x7632, R38 ;  /* 0x000076321d267816 */ /* 0x000fe40000000026 */
[----:B------:R-:W-:Y:S01]  /*54c0*/  PRMT R39, R25, 0x7632, R39 ;  /* 0x0000763219277816 */ /* 0x000fe20000000027 */
[----:B------:R1:W-:Y:S01]  /*54d0*/  STG.E.U16 [R58.64], R4 ;  /* 0x000000043a007986 */ /* 0x0003e2000c101504 */
[----:B------:R-:W-:Y:S02]  /*54e0*/  PRMT R40, R21, 0x7632, R40 ;  /* 0x0000763215287816 */ /* 0x000fe40000000028 */
[----:B--2---:R-:W-:Y:S01]  /*54f0*/  PRMT R46, R34, 0x7632, R46 ;  /* 0x00007632222e7816 */ /* 0x004fe2000000002e */
[----:B------:R2:W-:Y:S01]  /*5500*/  STG.E.U16 [R60.64], R7 ;  /* 0x000000073c007986 */ /* 0x0005e2000c101504 */
[----:B------:R-:W-:-:S02]  /*5510*/  PRMT R47, R30, 0x7632, R47 ;  /* 0x000076321e2f7816 */ /* 0x000fc4000000002f */
[----:B---3--:R-:W-:Y:S01]  /*5520*/  PRMT R48, R26, 0x7632, R48 ;  /* 0x000076321a307816 */ /* 0x008fe20000000030 */
[----:B------:R2:W-:Y:S01]  /*5530*/  STG.E.U16 [R62.64], R5 ;  /* 0x000000053e007986 */ /* 0x0005e2000c101504 */
[----:B------:R-:W-:Y:S02]  /*5540*/  PRMT R49, R22, 0x7632, R49 ;  /* 0x0000763216317816 */ /* 0x000fe40000000031 */
[----:B0-----:R-:W-:Y:S01]  /*5550*/  PRMT R56, R35, 0x7632, R56 ;  /* 0x0000763223387816 */ /* 0x001fe20000000038 */
[----:B------:R2:W-:Y:S01]  /*5560*/  STG.E.U16 [R64.64], R6 ;  /* 0x0000000640007986 */ /* 0x0005e2000c101504 */
[-C--:B------:R-:W-:Y:S02]  /*5570*/  LEA.HI.X.SX32 R115, R122, R103.reuse, 0x1, P4 ;  /* 0x000000677a737211 */ /* 0x080fe400020f0eff */
[----:B------:R-:W-:Y:S01]  /*5580*/  PRMT R57, R31, 0x7632, R57 ;  /* 0x000076321f397816 */ /* 0x000fe20000000039 */
[----:B------:R2:W-:Y:S01]  /*5590*/  STG.E.U16 [R66.64], R33 ;  /* 0x0000002142007986 */ /* 0x0005e2000c101504 */
[----:B------:R-:W-:-:S02]  /*55a0*/  LEA.HI.X.SX32 R117, R124, R103, 0x1, P5 ;  /* 0x000000677c757211 */ /* 0x000fc400028f0eff */
[----:B-1----:R-:W-:Y:S01]  /*55b0*/  PRMT R58, R27, 0x7632, R58 ;  /* 0x000076321b3a7816 */ /* 0x002fe2000000003a */
[----:B------:R2:W-:Y:S01]  /*55c0*/  STG.E.U16 [R68.64], R29 ;  /* 0x0000001d44007986 */ /* 0x0005e2000c101504 */
[----:B------:R-:W-:Y:S02]  /*55d0*/  LEA.HI.X.SX32 R119, R14, R103, 0x1, P6 ;  /* 0x000000670e777211 */ /* 0x000fe400030f0eff */
[----:B------:R-:W-:Y:S01]  /*55e0*/  PRMT R59, R23, 0x7632, R59 ;  /* 0x00007632173b7816 */ /* 0x000fe2000000003b */
[----:B------:R2:W-:Y:S04]  /*55f0*/  STG.E.U16 [R70.64], R25 ;  /* 0x0000001946007986 */ /* 0x0005e8000c101504 */
        /* <DEDUP_REMOVED lines=21> */
[----:B------:R-:W-:Y:S06]  /*5750*/  BAR.SYNC.DEFER_BLOCKING 0x0 ;  /* 0x0000000000007b1d */ /* 0x000fec0000010000 */
[----:B------:R2:W-:Y:S04]  /*5760*/  STS.64 [R100], R88 ;  /* 0x0000005864007388 */ /* 0x0005e80000000a00 */
[----:B------:R-:W-:Y:S06]  /*5770*/  BAR.SYNC.DEFER_BLOCKING 0x0 ;  /* 0x0000000000007b1d */ /* 0x000fec0000010000 */
[----:B------:R-:W-:Y:S05]  /*5780*/  @P0 EXIT ;  /* 0x000000000000094d */ /* 0x000fea0003800000 */
[----:B--2---:R-:W0:Y:S01]  /*5790*/  LDS R7, [R36] ;  /* 0x0000000024077984 */ /* 0x004e220000000800 */
[----:B------:R-:W-:-:S02]  /*57a0*/  IMAD R2, R2, c[0x0][0x1cc], RZ ;  /* 0x0000730002027a24 */ /* 0x000fc400078e02ff */
[C---:B------:R-:W-:Y:S02]  /*57b0*/  IMAD.SHL.U32 R4, R102.reuse, 0x4, RZ ;  /* 0x0000000466047824 */ /* 0x040fe400078e00ff */
[----:B------:R-:W-:Y:S01]  /*57c0*/  IMAD.HI R5, R102, 0x4, RZ ;  /* 0x0000000466057827 */ /* 0x000fe200078e02ff */
[----:B------:R-:W-:-:S03]  /*57d0*/  SHF.L.U32 R3, R2, 0x2, RZ ;  /* 0x0000000202037819 */ /* 0x000fc600000006ff */
[----:B------:R-:W-:Y:S01]  /*57e0*/  IMAD.HI R0, R2, 0x4, RZ ;  /* 0x0000000402007827 */ /* 0x000fe200078e02ff */
[----:B------:R-:W-:-:S04]  /*57f0*/  IADD3 R2, P0, P1, R4, c[0x0][0x180], R3 ;  /* 0x0000600004027a10 */ /* 0x000fc8000791e003 */
[----:B------:R-:W-:-:S05]  /*5800*/  IADD3.X R3, R5, c[0x0][0x184], R0, P0, P1 ;  /* 0x0000610005037a10 */ /* 0x000fca00007e2400 */
[----:B0-----:R-:W-:Y:S01]  /*5810*/  STG.E [R2.64], R7 ;  /* 0x0000000702007986 */ /* 0x001fe2000c101904 */
[----:B------:R-:W-:Y:S05]  /*5820*/  EXIT ;  /* 0x000000000000794d */ /* 0x000fea0003800000 */
.L_x_2:
[----:B------:R-:W-:-:S00]  /*5830*/  BRA `(.L_x_2) ;  /* 0xfffffff000007947 */ /* 0x000fc0000383ffff */
[----:B------:R-:W-:-:S00]  /*5840*/  NOP ;  /* 0x0000000000007918 */ /* 0x000fc00000000000 */
        /* <DEDUP_REMOVED lines=11> */
.L_x_3:


//--------------------- .nv.global.init           --------------------------
	.section	.nv.global.init,"aw",@progbits
.nv.global.init:
	.type		_$_str,@object
	.size		_$_str,(.L_0 - _$_str)
_$_str:
        /*0000*/ 	.byte	0x5f, 0x5f, 0x43, 0x55, 0x44, 0x41, 0x5f, 0x46, 0x54, 0x5a, 0x00
.L_0:


//--------------------- .nv.shared.attn_fwd       --------------------------
	.section	.nv.shared.attn_fwd,"aw",@nobits
	.sectionflags	@""
	.align	16
